//
// Generated by NVIDIA NVVM Compiler
//
// Compiler Build ID: CL-36424714
// Cuda compilation tools, release 13.0, V13.0.88
// Based on NVVM 20.0.0
//

.version 9.0
.target sm_100
.address_size 64

	// .globl	_Z19warpGatherKernel_v3IfmEvPKT_PKT0_PS0_iiii
// _ZZ19warpGatherKernel_v3IfmEvPKT_PKT0_PS0_iiiiE9s_indices has been demoted
// _ZZ19warpGatherKernel_v3I6__halfmEvPKT_PKT0_PS1_iiiiE9s_indices has been demoted
.global .align 1 .b8 _ZN34_INTERNAL_81c1835b_4_k_cu_c930f3dd4cuda3std3__45__cpo5beginE[1];
.global .align 1 .b8 _ZN34_INTERNAL_81c1835b_4_k_cu_c930f3dd4cuda3std3__45__cpo3endE[1];
.global .align 1 .b8 _ZN34_INTERNAL_81c1835b_4_k_cu_c930f3dd4cuda3std3__45__cpo6cbeginE[1];
.global .align 1 .b8 _ZN34_INTERNAL_81c1835b_4_k_cu_c930f3dd4cuda3std3__45__cpo4cendE[1];
.global .align 1 .b8 _ZN34_INTERNAL_81c1835b_4_k_cu_c930f3dd4cuda3std3__45__cpo6rbeginE[1];
.global .align 1 .b8 _ZN34_INTERNAL_81c1835b_4_k_cu_c930f3dd4cuda3std3__45__cpo4rendE[1];
.global .align 1 .b8 _ZN34_INTERNAL_81c1835b_4_k_cu_c930f3dd4cuda3std3__45__cpo7crbeginE[1];
.global .align 1 .b8 _ZN34_INTERNAL_81c1835b_4_k_cu_c930f3dd4cuda3std3__45__cpo5crendE[1];
.global .align 1 .b8 _ZN34_INTERNAL_81c1835b_4_k_cu_c930f3dd4cuda3std3__436_GLOBAL__N__81c1835b_4_k_cu_c930f3dd6ignoreE[1];
.global .align 1 .b8 _ZN34_INTERNAL_81c1835b_4_k_cu_c930f3dd4cuda3std3__419piecewise_constructE[1];
.global .align 1 .b8 _ZN34_INTERNAL_81c1835b_4_k_cu_c930f3dd4cuda3std3__48in_placeE[1];
.global .align 1 .b8 _ZN34_INTERNAL_81c1835b_4_k_cu_c930f3dd4cuda3std3__420unreachable_sentinelE[1];
.global .align 1 .b8 _ZN34_INTERNAL_81c1835b_4_k_cu_c930f3dd4cuda3std3__47nulloptE[1];
.global .align 1 .b8 _ZN34_INTERNAL_81c1835b_4_k_cu_c930f3dd4cuda3std3__48unexpectE[1];
.global .align 1 .b8 _ZN34_INTERNAL_81c1835b_4_k_cu_c930f3dd4cuda3std6ranges3__45__cpo4swapE[1];
.global .align 1 .b8 _ZN34_INTERNAL_81c1835b_4_k_cu_c930f3dd4cuda3std6ranges3__45__cpo9iter_moveE[1];
.global .align 1 .b8 _ZN34_INTERNAL_81c1835b_4_k_cu_c930f3dd4cuda3std6ranges3__45__cpo5beginE[1];
.global .align 1 .b8 _ZN34_INTERNAL_81c1835b_4_k_cu_c930f3dd4cuda3std6ranges3__45__cpo3endE[1];
.global .align 1 .b8 _ZN34_INTERNAL_81c1835b_4_k_cu_c930f3dd4cuda3std6ranges3__45__cpo6cbeginE[1];
.global .align 1 .b8 _ZN34_INTERNAL_81c1835b_4_k_cu_c930f3dd4cuda3std6ranges3__45__cpo4cendE[1];
.global .align 1 .b8 _ZN34_INTERNAL_81c1835b_4_k_cu_c930f3dd4cuda3std6ranges3__45__cpo7advanceE[1];
.global .align 1 .b8 _ZN34_INTERNAL_81c1835b_4_k_cu_c930f3dd4cuda3std6ranges3__45__cpo9iter_swapE[1];
.global .align 1 .b8 _ZN34_INTERNAL_81c1835b_4_k_cu_c930f3dd4cuda3std6ranges3__45__cpo4nextE[1];
.global .align 1 .b8 _ZN34_INTERNAL_81c1835b_4_k_cu_c930f3dd4cuda3std6ranges3__45__cpo4prevE[1];
.global .align 1 .b8 _ZN34_INTERNAL_81c1835b_4_k_cu_c930f3dd4cuda3std6ranges3__45__cpo4dataE[1];
.global .align 1 .b8 _ZN34_INTERNAL_81c1835b_4_k_cu_c930f3dd4cuda3std6ranges3__45__cpo5cdataE[1];
.global .align 1 .b8 _ZN34_INTERNAL_81c1835b_4_k_cu_c930f3dd4cuda3std6ranges3__45__cpo4sizeE[1];
.global .align 1 .b8 _ZN34_INTERNAL_81c1835b_4_k_cu_c930f3dd4cuda3std6ranges3__45__cpo5ssizeE[1];
.global .align 1 .b8 _ZN34_INTERNAL_81c1835b_4_k_cu_c930f3dd4cuda3std6ranges3__45__cpo8distanceE[1];
.global .align 1 .b8 _ZN34_INTERNAL_81c1835b_4_k_cu_c930f3dd6thrust24THRUST_300001_SM_1000_NS6system6detail10sequential3seqE[1];
.global .align 1 .b8 _ZN34_INTERNAL_81c1835b_4_k_cu_c930f3dd6thrust24THRUST_300001_SM_1000_NS12placeholders2_1E[1];
.global .align 1 .b8 _ZN34_INTERNAL_81c1835b_4_k_cu_c930f3dd6thrust24THRUST_300001_SM_1000_NS12placeholders2_2E[1];
.global .align 1 .b8 _ZN34_INTERNAL_81c1835b_4_k_cu_c930f3dd6thrust24THRUST_300001_SM_1000_NS12placeholders2_3E[1];
.global .align 1 .b8 _ZN34_INTERNAL_81c1835b_4_k_cu_c930f3dd6thrust24THRUST_300001_SM_1000_NS12placeholders2_4E[1];
.global .align 1 .b8 _ZN34_INTERNAL_81c1835b_4_k_cu_c930f3dd6thrust24THRUST_300001_SM_1000_NS12placeholders2_5E[1];
.global .align 1 .b8 _ZN34_INTERNAL_81c1835b_4_k_cu_c930f3dd6thrust24THRUST_300001_SM_1000_NS12placeholders2_6E[1];
.global .align 1 .b8 _ZN34_INTERNAL_81c1835b_4_k_cu_c930f3dd6thrust24THRUST_300001_SM_1000_NS12placeholders2_7E[1];
.global .align 1 .b8 _ZN34_INTERNAL_81c1835b_4_k_cu_c930f3dd6thrust24THRUST_300001_SM_1000_NS12placeholders2_8E[1];
.global .align 1 .b8 _ZN34_INTERNAL_81c1835b_4_k_cu_c930f3dd6thrust24THRUST_300001_SM_1000_NS12placeholders2_9E[1];
.global .align 1 .b8 _ZN34_INTERNAL_81c1835b_4_k_cu_c930f3dd6thrust24THRUST_300001_SM_1000_NS12placeholders3_10E[1];

.visible .entry _Z19warpGatherKernel_v3IfmEvPKT_PKT0_PS0_iiii(
	.param .u64 .ptr .align 1 _Z19warpGatherKernel_v3IfmEvPKT_PKT0_PS0_iiii_param_0,
	.param .u64 .ptr .align 1 _Z19warpGatherKernel_v3IfmEvPKT_PKT0_PS0_iiii_param_1,
	.param .u64 .ptr .align 1 _Z19warpGatherKernel_v3IfmEvPKT_PKT0_PS0_iiii_param_2,
	.param .u32 _Z19warpGatherKernel_v3IfmEvPKT_PKT0_PS0_iiii_param_3,
	.param .u32 _Z19warpGatherKernel_v3IfmEvPKT_PKT0_PS0_iiii_param_4,
	.param .u32 _Z19warpGatherKernel_v3IfmEvPKT_PKT0_PS0_iiii_param_5,
	.param .u32 _Z19warpGatherKernel_v3IfmEvPKT_PKT0_PS0_iiii_param_6
)
{
	.reg .pred 	%p<34>;
	.reg .b32 	%r<311>;
	.reg .b32 	%f<106>;
	.reg .b64 	%rd<179>;
	// demoted variable
	.shared .align 4 .b8 _ZZ19warpGatherKernel_v3IfmEvPKT_PKT0_PS0_iiiiE9s_indices[4096];
	ld.param.u64 	%rd4, [_Z19warpGatherKernel_v3IfmEvPKT_PKT0_PS0_iiii_param_0];
	ld.param.u64 	%rd5, [_Z19warpGatherKernel_v3IfmEvPKT_PKT0_PS0_iiii_param_1];
	ld.param.u64 	%rd6, [_Z19warpGatherKernel_v3IfmEvPKT_PKT0_PS0_iiii_param_2];
	ld.param.u32 	%r93, [_Z19warpGatherKernel_v3IfmEvPKT_PKT0_PS0_iiii_param_3];
	ld.param.u32 	%r94, [_Z19warpGatherKernel_v3IfmEvPKT_PKT0_PS0_iiii_param_4];
	ld.param.u32 	%r95, [_Z19warpGatherKernel_v3IfmEvPKT_PKT0_PS0_iiii_param_5];
	ld.param.u32 	%r96, [_Z19warpGatherKernel_v3IfmEvPKT_PKT0_PS0_iiii_param_6];
	cvta.to.global.u64 	%rd1, %rd6;
	cvta.to.global.u64 	%rd2, %rd4;
	cvta.to.global.u64 	%rd3, %rd5;
	mov.u32 	%r1, %ntid.x;
	mov.u32 	%r2, %tid.x;
	mov.u32 	%r97, %ctaid.y;
	mov.u32 	%r98, %ntid.y;
	mov.u32 	%r3, %tid.y;
	mad.lo.s32 	%r4, %r97, %r98, %r3;
	mul.lo.s32 	%r5, %r96, %r4;
	add.s32 	%r6, %r96, -1;
	setp.gt.u32 	%p1, %r1, %r6;
	@%p1 bra 	$L__BB0_7;
	div.u32 	%r100, %r6, %r1;
	mul.lo.s32 	%r7, %r96, %r3;
	max.u32 	%r8, %r100, 1;
	and.b32  	%r9, %r8, 3;
	setp.lt.u32 	%p2, %r100, 4;
	mov.b32 	%r289, 0;
	@%p2 bra 	$L__BB0_4;
	and.b32  	%r289, %r8, -4;
	neg.s32 	%r288, %r289;
	add.s32 	%r287, %r2, %r5;
	shl.b32 	%r13, %r1, 2;
	add.s32 	%r101, %r2, %r7;
	shl.b32 	%r102, %r101, 2;
	mov.u32 	%r103, _ZZ19warpGatherKernel_v3IfmEvPKT_PKT0_PS0_iiiiE9s_indices;
	add.s32 	%r286, %r103, %r102;
	shl.b32 	%r15, %r1, 4;
	shl.b32 	%r16, %r1, 3;
	mul.lo.s32 	%r17, %r1, 12;
	cvt.u64.u32 	%rd10, %r16;
$L__BB0_3:
	.pragma "nounroll";
	mul.wide.s32 	%rd7, %r287, 8;
	add.s64 	%rd8, %rd3, %rd7;
	ld.global.u64 	%rd9, [%rd8];
	st.shared.u32 	[%r286], %rd9;
	add.s64 	%rd11, %rd8, %rd10;
	ld.global.u64 	%rd12, [%rd11];
	add.s32 	%r104, %r286, %r13;
	st.shared.u32 	[%r104], %rd12;
	add.s64 	%rd13, %rd11, %rd10;
	ld.global.u64 	%rd14, [%rd13];
	add.s32 	%r105, %r286, %r16;
	st.shared.u32 	[%r105], %rd14;
	add.s64 	%rd15, %rd13, %rd10;
	ld.global.u64 	%rd16, [%rd15];
	add.s32 	%r106, %r286, %r17;
	st.shared.u32 	[%r106], %rd16;
	add.s32 	%r288, %r288, 4;
	add.s32 	%r287, %r287, %r13;
	add.s32 	%r286, %r286, %r15;
	setp.ne.s32 	%p3, %r288, 0;
	@%p3 bra 	$L__BB0_3;
$L__BB0_4:
	setp.eq.s32 	%p4, %r9, 0;
	@%p4 bra 	$L__BB0_7;
	mad.lo.s32 	%r107, %r1, %r289, %r2;
	add.s32 	%r108, %r107, %r7;
	shl.b32 	%r109, %r108, 2;
	mov.u32 	%r110, _ZZ19warpGatherKernel_v3IfmEvPKT_PKT0_PS0_iiiiE9s_indices;
	add.s32 	%r292, %r110, %r109;
	shl.b32 	%r26, %r1, 2;
	add.s32 	%r291, %r107, %r5;
	neg.s32 	%r290, %r9;
$L__BB0_6:
	.pragma "nounroll";
	mul.wide.s32 	%rd17, %r291, 8;
	add.s64 	%rd18, %rd3, %rd17;
	ld.global.u64 	%rd19, [%rd18];
	st.shared.u32 	[%r292], %rd19;
	add.s32 	%r292, %r292, %r26;
	add.s32 	%r291, %r291, %r1;
	add.s32 	%r290, %r290, 1;
	setp.ne.s32 	%p5, %r290, 0;
	@%p5 bra 	$L__BB0_6;
$L__BB0_7:
	rem.u32 	%r111, %r96, %r1;
	setp.ge.u32 	%p6, %r2, %r111;
	@%p6 bra 	$L__BB0_9;
	add.s32 	%r112, %r5, %r2;
	mul.wide.u32 	%rd20, %r112, 8;
	add.s64 	%rd21, %rd3, %rd20;
	ld.global.u64 	%rd22, [%rd21];
	mad.lo.s32 	%r113, %r96, %r3, %r2;
	shl.b32 	%r114, %r113, 2;
	mov.u32 	%r115, _ZZ19warpGatherKernel_v3IfmEvPKT_PKT0_PS0_iiiiE9s_indices;
	add.s32 	%r116, %r115, %r114;
	st.shared.u32 	[%r116], %rd22;
$L__BB0_9:
	mov.u32 	%r117, %ctaid.x;
	mad.lo.s32 	%r118, %r117, %r1, %r2;
	mul.lo.s32 	%r119, %r95, %r118;
	bar.sync 	0;
	rem.s32 	%r35, %r119, %r93;
	sub.s32 	%r120, %r119, %r35;
	mul.lo.s32 	%r36, %r120, %r94;
	add.s32 	%r37, %r36, %r35;
	setp.lt.s32 	%p7, %r96, 1;
	@%p7 bra 	$L__BB0_45;
	mul.lo.s32 	%r38, %r96, %r3;
	setp.eq.s32 	%p8, %r95, 2;
	@%p8 bra 	$L__BB0_23;
	setp.ne.s32 	%p9, %r95, 4;
	@%p9 bra 	$L__BB0_34;
	and.b32  	%r39, %r96, 7;
	setp.lt.u32 	%p18, %r96, 8;
	mov.b32 	%r297, 0;
	@%p18 bra 	$L__BB0_15;
	and.b32  	%r297, %r96, 2147483640;
	neg.s32 	%r295, %r297;
	mul.lo.s32 	%r177, %r96, %r93;
	mad.lo.s32 	%r178, %r177, %r4, %r35;
	add.s32 	%r294, %r178, %r36;
	shl.b32 	%r43, %r93, 3;
	shl.b32 	%r179, %r38, 2;
	mov.u32 	%r180, _ZZ19warpGatherKernel_v3IfmEvPKT_PKT0_PS0_iiiiE9s_indices;
	add.s32 	%r181, %r179, %r180;
	add.s32 	%r293, %r181, 16;
	mul.wide.s32 	%rd79, %r93, 4;
$L__BB0_14:
	.pragma "nounroll";
	mul.wide.s32 	%rd75, %r294, 4;
	add.s64 	%rd76, %rd1, %rd75;
	ld.shared.u32 	%r182, [%r293+-16];
	mad.lo.s32 	%r183, %r182, %r93, %r37;
	mul.wide.s32 	%rd77, %r183, 4;
	add.s64 	%rd78, %rd2, %rd77;
	ld.global.v4.f32 	{%f31, %f32, %f33, %f34}, [%rd78];
	st.global.v4.f32 	[%rd76], {%f31, %f32, %f33, %f34};
	add.s64 	%rd80, %rd76, %rd79;
	ld.shared.u32 	%r184, [%r293+-12];
	mad.lo.s32 	%r185, %r184, %r93, %r37;
	mul.wide.s32 	%rd81, %r185, 4;
	add.s64 	%rd82, %rd2, %rd81;
	ld.global.v4.f32 	{%f35, %f36, %f37, %f38}, [%rd82];
	st.global.v4.f32 	[%rd80], {%f35, %f36, %f37, %f38};
	add.s64 	%rd83, %rd80, %rd79;
	ld.shared.u32 	%r186, [%r293+-8];
	mad.lo.s32 	%r187, %r186, %r93, %r37;
	mul.wide.s32 	%rd84, %r187, 4;
	add.s64 	%rd85, %rd2, %rd84;
	ld.global.v4.f32 	{%f39, %f40, %f41, %f42}, [%rd85];
	st.global.v4.f32 	[%rd83], {%f39, %f40, %f41, %f42};
	add.s64 	%rd86, %rd83, %rd79;
	ld.shared.u32 	%r188, [%r293+-4];
	mad.lo.s32 	%r189, %r188, %r93, %r37;
	mul.wide.s32 	%rd87, %r189, 4;
	add.s64 	%rd88, %rd2, %rd87;
	ld.global.v4.f32 	{%f43, %f44, %f45, %f46}, [%rd88];
	st.global.v4.f32 	[%rd86], {%f43, %f44, %f45, %f46};
	add.s64 	%rd89, %rd86, %rd79;
	ld.shared.u32 	%r190, [%r293];
	mad.lo.s32 	%r191, %r190, %r93, %r37;
	mul.wide.s32 	%rd90, %r191, 4;
	add.s64 	%rd91, %rd2, %rd90;
	ld.global.v4.f32 	{%f47, %f48, %f49, %f50}, [%rd91];
	st.global.v4.f32 	[%rd89], {%f47, %f48, %f49, %f50};
	add.s64 	%rd92, %rd89, %rd79;
	ld.shared.u32 	%r192, [%r293+4];
	mad.lo.s32 	%r193, %r192, %r93, %r37;
	mul.wide.s32 	%rd93, %r193, 4;
	add.s64 	%rd94, %rd2, %rd93;
	ld.global.v4.f32 	{%f51, %f52, %f53, %f54}, [%rd94];
	st.global.v4.f32 	[%rd92], {%f51, %f52, %f53, %f54};
	add.s64 	%rd95, %rd92, %rd79;
	ld.shared.u32 	%r194, [%r293+8];
	mad.lo.s32 	%r195, %r194, %r93, %r37;
	mul.wide.s32 	%rd96, %r195, 4;
	add.s64 	%rd97, %rd2, %rd96;
	ld.global.v4.f32 	{%f55, %f56, %f57, %f58}, [%rd97];
	st.global.v4.f32 	[%rd95], {%f55, %f56, %f57, %f58};
	add.s64 	%rd98, %rd95, %rd79;
	ld.shared.u32 	%r196, [%r293+12];
	mad.lo.s32 	%r197, %r196, %r93, %r37;
	mul.wide.s32 	%rd99, %r197, 4;
	add.s64 	%rd100, %rd2, %rd99;
	ld.global.v4.f32 	{%f59, %f60, %f61, %f62}, [%rd100];
	st.global.v4.f32 	[%rd98], {%f59, %f60, %f61, %f62};
	add.s32 	%r295, %r295, 8;
	add.s32 	%r294, %r294, %r43;
	add.s32 	%r293, %r293, 32;
	setp.ne.s32 	%p19, %r295, 0;
	@%p19 bra 	$L__BB0_14;
$L__BB0_15:
	setp.eq.s32 	%p20, %r39, 0;
	@%p20 bra 	$L__BB0_45;
	and.b32  	%r52, %r96, 3;
	setp.lt.u32 	%p21, %r39, 4;
	@%p21 bra 	$L__BB0_18;
	add.s32 	%r198, %r297, %r5;
	mad.lo.s32 	%r199, %r198, %r93, %r37;
	mul.wide.s32 	%rd101, %r199, 4;
	add.s64 	%rd102, %rd1, %rd101;
	add.s32 	%r200, %r297, %r38;
	shl.b32 	%r201, %r200, 2;
	mov.u32 	%r202, _ZZ19warpGatherKernel_v3IfmEvPKT_PKT0_PS0_iiiiE9s_indices;
	add.s32 	%r203, %r202, %r201;
	ld.shared.u32 	%r204, [%r203];
	mad.lo.s32 	%r205, %r204, %r93, %r37;
	mul.wide.s32 	%rd103, %r205, 4;
	add.s64 	%rd104, %rd2, %rd103;
	ld.global.v4.f32 	{%f63, %f64, %f65, %f66}, [%rd104];
	st.global.v4.f32 	[%rd102], {%f63, %f64, %f65, %f66};
	mul.wide.s32 	%rd105, %r93, 4;
	add.s64 	%rd106, %rd102, %rd105;
	ld.shared.u32 	%r206, [%r203+4];
	mad.lo.s32 	%r207, %r206, %r93, %r37;
	mul.wide.s32 	%rd107, %r207, 4;
	add.s64 	%rd108, %rd2, %rd107;
	ld.global.v4.f32 	{%f67, %f68, %f69, %f70}, [%rd108];
	st.global.v4.f32 	[%rd106], {%f67, %f68, %f69, %f70};
	add.s64 	%rd109, %rd106, %rd105;
	ld.shared.u32 	%r208, [%r203+8];
	mad.lo.s32 	%r209, %r208, %r93, %r37;
	mul.wide.s32 	%rd110, %r209, 4;
	add.s64 	%rd111, %rd2, %rd110;
	ld.global.v4.f32 	{%f71, %f72, %f73, %f74}, [%rd111];
	st.global.v4.f32 	[%rd109], {%f71, %f72, %f73, %f74};
	add.s64 	%rd112, %rd109, %rd105;
	ld.shared.u32 	%r210, [%r203+12];
	mad.lo.s32 	%r211, %r210, %r93, %r37;
	mul.wide.s32 	%rd113, %r211, 4;
	add.s64 	%rd114, %rd2, %rd113;
	ld.global.v4.f32 	{%f75, %f76, %f77, %f78}, [%rd114];
	st.global.v4.f32 	[%rd112], {%f75, %f76, %f77, %f78};
	add.s32 	%r297, %r297, 4;
$L__BB0_18:
	setp.eq.s32 	%p22, %r52, 0;
	@%p22 bra 	$L__BB0_45;
	setp.eq.s32 	%p23, %r52, 1;
	@%p23 bra 	$L__BB0_21;
	add.s32 	%r212, %r297, %r5;
	mad.lo.s32 	%r213, %r212, %r93, %r37;
	mul.wide.s32 	%rd115, %r213, 4;
	add.s64 	%rd116, %rd1, %rd115;
	add.s32 	%r214, %r297, %r38;
	shl.b32 	%r215, %r214, 2;
	mov.u32 	%r216, _ZZ19warpGatherKernel_v3IfmEvPKT_PKT0_PS0_iiiiE9s_indices;
	add.s32 	%r217, %r216, %r215;
	ld.shared.u32 	%r218, [%r217];
	mad.lo.s32 	%r219, %r218, %r93, %r37;
	mul.wide.s32 	%rd117, %r219, 4;
	add.s64 	%rd118, %rd2, %rd117;
	ld.global.v4.f32 	{%f79, %f80, %f81, %f82}, [%rd118];
	st.global.v4.f32 	[%rd116], {%f79, %f80, %f81, %f82};
	mul.wide.s32 	%rd119, %r93, 4;
	add.s64 	%rd120, %rd116, %rd119;
	ld.shared.u32 	%r220, [%r217+4];
	mad.lo.s32 	%r221, %r220, %r93, %r37;
	mul.wide.s32 	%rd121, %r221, 4;
	add.s64 	%rd122, %rd2, %rd121;
	ld.global.v4.f32 	{%f83, %f84, %f85, %f86}, [%rd122];
	st.global.v4.f32 	[%rd120], {%f83, %f84, %f85, %f86};
	add.s32 	%r297, %r297, 2;
$L__BB0_21:
	and.b32  	%r222, %r96, 1;
	setp.eq.b32 	%p24, %r222, 1;
	not.pred 	%p25, %p24;
	@%p25 bra 	$L__BB0_45;
	add.s32 	%r223, %r297, %r5;
	mad.lo.s32 	%r224, %r223, %r93, %r37;
	mul.wide.s32 	%rd123, %r224, 4;
	add.s64 	%rd124, %rd1, %rd123;
	add.s32 	%r225, %r297, %r38;
	shl.b32 	%r226, %r225, 2;
	mov.u32 	%r227, _ZZ19warpGatherKernel_v3IfmEvPKT_PKT0_PS0_iiiiE9s_indices;
	add.s32 	%r228, %r227, %r226;
	ld.shared.u32 	%r229, [%r228];
	mad.lo.s32 	%r230, %r229, %r93, %r37;
	mul.wide.s32 	%rd125, %r230, 4;
	add.s64 	%rd126, %rd2, %rd125;
	ld.global.v4.f32 	{%f87, %f88, %f89, %f90}, [%rd126];
	st.global.v4.f32 	[%rd124], {%f87, %f88, %f89, %f90};
	bra.uni 	$L__BB0_45;
$L__BB0_23:
	and.b32  	%r57, %r96, 7;
	setp.lt.u32 	%p10, %r96, 8;
	mov.b32 	%r303, 0;
	@%p10 bra 	$L__BB0_26;
	and.b32  	%r303, %r96, 2147483640;
	neg.s32 	%r301, %r303;
	mul.lo.s32 	%r122, %r96, %r93;
	mad.lo.s32 	%r123, %r122, %r4, %r35;
	add.s32 	%r300, %r123, %r36;
	shl.b32 	%r61, %r93, 3;
	shl.b32 	%r124, %r38, 2;
	mov.u32 	%r125, _ZZ19warpGatherKernel_v3IfmEvPKT_PKT0_PS0_iiiiE9s_indices;
	add.s32 	%r126, %r124, %r125;
	add.s32 	%r299, %r126, 16;
	mul.wide.s32 	%rd27, %r93, 4;
$L__BB0_25:
	.pragma "nounroll";
	mul.wide.s32 	%rd23, %r300, 4;
	add.s64 	%rd24, %rd1, %rd23;
	ld.shared.u32 	%r127, [%r299+-16];
	mad.lo.s32 	%r128, %r127, %r93, %r37;
	mul.wide.s32 	%rd25, %r128, 4;
	add.s64 	%rd26, %rd2, %rd25;
	ld.global.v2.f32 	{%f1, %f2}, [%rd26];
	st.global.v2.f32 	[%rd24], {%f1, %f2};
	add.s64 	%rd28, %rd24, %rd27;
	ld.shared.u32 	%r129, [%r299+-12];
	mad.lo.s32 	%r130, %r129, %r93, %r37;
	mul.wide.s32 	%rd29, %r130, 4;
	add.s64 	%rd30, %rd2, %rd29;
	ld.global.v2.f32 	{%f3, %f4}, [%rd30];
	st.global.v2.f32 	[%rd28], {%f3, %f4};
	add.s64 	%rd31, %rd28, %rd27;
	ld.shared.u32 	%r131, [%r299+-8];
	mad.lo.s32 	%r132, %r131, %r93, %r37;
	mul.wide.s32 	%rd32, %r132, 4;
	add.s64 	%rd33, %rd2, %rd32;
	ld.global.v2.f32 	{%f5, %f6}, [%rd33];
	st.global.v2.f32 	[%rd31], {%f5, %f6};
	add.s64 	%rd34, %rd31, %rd27;
	ld.shared.u32 	%r133, [%r299+-4];
	mad.lo.s32 	%r134, %r133, %r93, %r37;
	mul.wide.s32 	%rd35, %r134, 4;
	add.s64 	%rd36, %rd2, %rd35;
	ld.global.v2.f32 	{%f7, %f8}, [%rd36];
	st.global.v2.f32 	[%rd34], {%f7, %f8};
	add.s64 	%rd37, %rd34, %rd27;
	ld.shared.u32 	%r135, [%r299];
	mad.lo.s32 	%r136, %r135, %r93, %r37;
	mul.wide.s32 	%rd38, %r136, 4;
	add.s64 	%rd39, %rd2, %rd38;
	ld.global.v2.f32 	{%f9, %f10}, [%rd39];
	st.global.v2.f32 	[%rd37], {%f9, %f10};
	add.s64 	%rd40, %rd37, %rd27;
	ld.shared.u32 	%r137, [%r299+4];
	mad.lo.s32 	%r138, %r137, %r93, %r37;
	mul.wide.s32 	%rd41, %r138, 4;
	add.s64 	%rd42, %rd2, %rd41;
	ld.global.v2.f32 	{%f11, %f12}, [%rd42];
	st.global.v2.f32 	[%rd40], {%f11, %f12};
	add.s64 	%rd43, %rd40, %rd27;
	ld.shared.u32 	%r139, [%r299+8];
	mad.lo.s32 	%r140, %r139, %r93, %r37;
	mul.wide.s32 	%rd44, %r140, 4;
	add.s64 	%rd45, %rd2, %rd44;
	ld.global.v2.f32 	{%f13, %f14}, [%rd45];
	st.global.v2.f32 	[%rd43], {%f13, %f14};
	add.s64 	%rd46, %rd43, %rd27;
	ld.shared.u32 	%r141, [%r299+12];
	mad.lo.s32 	%r142, %r141, %r93, %r37;
	mul.wide.s32 	%rd47, %r142, 4;
	add.s64 	%rd48, %rd2, %rd47;
	ld.global.v2.f32 	{%f15, %f16}, [%rd48];
	st.global.v2.f32 	[%rd46], {%f15, %f16};
	add.s32 	%r301, %r301, 8;
	add.s32 	%r300, %r300, %r61;
	add.s32 	%r299, %r299, 32;
	setp.ne.s32 	%p11, %r301, 0;
	@%p11 bra 	$L__BB0_25;
$L__BB0_26:
	setp.eq.s32 	%p12, %r57, 0;
	@%p12 bra 	$L__BB0_45;
	and.b32  	%r70, %r96, 3;
	setp.lt.u32 	%p13, %r57, 4;
	@%p13 bra 	$L__BB0_29;
	add.s32 	%r143, %r303, %r5;
	mad.lo.s32 	%r144, %r143, %r93, %r37;
	mul.wide.s32 	%rd49, %r144, 4;
	add.s64 	%rd50, %rd1, %rd49;
	add.s32 	%r145, %r303, %r38;
	shl.b32 	%r146, %r145, 2;
	mov.u32 	%r147, _ZZ19warpGatherKernel_v3IfmEvPKT_PKT0_PS0_iiiiE9s_indices;
	add.s32 	%r148, %r147, %r146;
	ld.shared.u32 	%r149, [%r148];
	mad.lo.s32 	%r150, %r149, %r93, %r37;
	mul.wide.s32 	%rd51, %r150, 4;
	add.s64 	%rd52, %rd2, %rd51;
	ld.global.v2.f32 	{%f17, %f18}, [%rd52];
	st.global.v2.f32 	[%rd50], {%f17, %f18};
	mul.wide.s32 	%rd53, %r93, 4;
	add.s64 	%rd54, %rd50, %rd53;
	ld.shared.u32 	%r151, [%r148+4];
	mad.lo.s32 	%r152, %r151, %r93, %r37;
	mul.wide.s32 	%rd55, %r152, 4;
	add.s64 	%rd56, %rd2, %rd55;
	ld.global.v2.f32 	{%f19, %f20}, [%rd56];
	st.global.v2.f32 	[%rd54], {%f19, %f20};
	add.s64 	%rd57, %rd54, %rd53;
	ld.shared.u32 	%r153, [%r148+8];
	mad.lo.s32 	%r154, %r153, %r93, %r37;
	mul.wide.s32 	%rd58, %r154, 4;
	add.s64 	%rd59, %rd2, %rd58;
	ld.global.v2.f32 	{%f21, %f22}, [%rd59];
	st.global.v2.f32 	[%rd57], {%f21, %f22};
	add.s64 	%rd60, %rd57, %rd53;
	ld.shared.u32 	%r155, [%r148+12];
	mad.lo.s32 	%r156, %r155, %r93, %r37;
	mul.wide.s32 	%rd61, %r156, 4;
	add.s64 	%rd62, %rd2, %rd61;
	ld.global.v2.f32 	{%f23, %f24}, [%rd62];
	st.global.v2.f32 	[%rd60], {%f23, %f24};
	add.s32 	%r303, %r303, 4;
$L__BB0_29:
	setp.eq.s32 	%p14, %r70, 0;
	@%p14 bra 	$L__BB0_45;
	setp.eq.s32 	%p15, %r70, 1;
	@%p15 bra 	$L__BB0_32;
	add.s32 	%r157, %r303, %r5;
	mad.lo.s32 	%r158, %r157, %r93, %r37;
	mul.wide.s32 	%rd63, %r158, 4;
	add.s64 	%rd64, %rd1, %rd63;
	add.s32 	%r159, %r303, %r38;
	shl.b32 	%r160, %r159, 2;
	mov.u32 	%r161, _ZZ19warpGatherKernel_v3IfmEvPKT_PKT0_PS0_iiiiE9s_indices;
	add.s32 	%r162, %r161, %r160;
	ld.shared.u32 	%r163, [%r162];
	mad.lo.s32 	%r164, %r163, %r93, %r37;
	mul.wide.s32 	%rd65, %r164, 4;
	add.s64 	%rd66, %rd2, %rd65;
	ld.global.v2.f32 	{%f25, %f26}, [%rd66];
	st.global.v2.f32 	[%rd64], {%f25, %f26};
	mul.wide.s32 	%rd67, %r93, 4;
	add.s64 	%rd68, %rd64, %rd67;
	ld.shared.u32 	%r165, [%r162+4];
	mad.lo.s32 	%r166, %r165, %r93, %r37;
	mul.wide.s32 	%rd69, %r166, 4;
	add.s64 	%rd70, %rd2, %rd69;
	ld.global.v2.f32 	{%f27, %f28}, [%rd70];
	st.global.v2.f32 	[%rd68], {%f27, %f28};
	add.s32 	%r303, %r303, 2;
$L__BB0_32:
	and.b32  	%r167, %r96, 1;
	setp.eq.b32 	%p16, %r167, 1;
	not.pred 	%p17, %p16;
	@%p17 bra 	$L__BB0_45;
	add.s32 	%r168, %r303, %r5;
	mad.lo.s32 	%r169, %r168, %r93, %r37;
	mul.wide.s32 	%rd71, %r169, 4;
	add.s64 	%rd72, %rd1, %rd71;
	add.s32 	%r170, %r303, %r38;
	shl.b32 	%r171, %r170, 2;
	mov.u32 	%r172, _ZZ19warpGatherKernel_v3IfmEvPKT_PKT0_PS0_iiiiE9s_indices;
	add.s32 	%r173, %r172, %r171;
	ld.shared.u32 	%r174, [%r173];
	mad.lo.s32 	%r175, %r174, %r93, %r37;
	mul.wide.s32 	%rd73, %r175, 4;
	add.s64 	%rd74, %rd2, %rd73;
	ld.global.v2.f32 	{%f29, %f30}, [%rd74];
	st.global.v2.f32 	[%rd72], {%f29, %f30};
	bra.uni 	$L__BB0_45;
$L__BB0_34:
	and.b32  	%r75, %r96, 7;
	setp.lt.u32 	%p26, %r96, 8;
	mov.b32 	%r309, 0;
	@%p26 bra 	$L__BB0_37;
	and.b32  	%r309, %r96, 2147483640;
	neg.s32 	%r307, %r309;
	mul.lo.s32 	%r232, %r96, %r93;
	mad.lo.s32 	%r233, %r232, %r4, %r35;
	add.s32 	%r306, %r233, %r36;
	shl.b32 	%r79, %r93, 3;
	shl.b32 	%r234, %r38, 2;
	mov.u32 	%r235, _ZZ19warpGatherKernel_v3IfmEvPKT_PKT0_PS0_iiiiE9s_indices;
	add.s32 	%r236, %r234, %r235;
	add.s32 	%r305, %r236, 16;
	mul.wide.s32 	%rd133, %r93, 4;
$L__BB0_36:
	.pragma "nounroll";
	ld.shared.u32 	%r237, [%r305+-16];
	mad.lo.s32 	%r238, %r237, %r93, %r37;
	mul.wide.s32 	%rd127, %r238, 4;
	add.s64 	%rd128, %rd2, %rd127;
	ld.global.f32 	%f91, [%rd128];
	mul.wide.s32 	%rd129, %r306, 4;
	add.s64 	%rd130, %rd1, %rd129;
	st.global.f32 	[%rd130], %f91;
	ld.shared.u32 	%r239, [%r305+-12];
	mad.lo.s32 	%r240, %r239, %r93, %r37;
	mul.wide.s32 	%rd131, %r240, 4;
	add.s64 	%rd132, %rd2, %rd131;
	ld.global.f32 	%f92, [%rd132];
	add.s64 	%rd134, %rd130, %rd133;
	st.global.f32 	[%rd134], %f92;
	ld.shared.u32 	%r241, [%r305+-8];
	mad.lo.s32 	%r242, %r241, %r93, %r37;
	mul.wide.s32 	%rd135, %r242, 4;
	add.s64 	%rd136, %rd2, %rd135;
	ld.global.f32 	%f93, [%rd136];
	add.s64 	%rd137, %rd134, %rd133;
	st.global.f32 	[%rd137], %f93;
	ld.shared.u32 	%r243, [%r305+-4];
	mad.lo.s32 	%r244, %r243, %r93, %r37;
	mul.wide.s32 	%rd138, %r244, 4;
	add.s64 	%rd139, %rd2, %rd138;
	ld.global.f32 	%f94, [%rd139];
	add.s64 	%rd140, %rd137, %rd133;
	st.global.f32 	[%rd140], %f94;
	ld.shared.u32 	%r245, [%r305];
	mad.lo.s32 	%r246, %r245, %r93, %r37;
	mul.wide.s32 	%rd141, %r246, 4;
	add.s64 	%rd142, %rd2, %rd141;
	ld.global.f32 	%f95, [%rd142];
	add.s64 	%rd143, %rd140, %rd133;
	st.global.f32 	[%rd143], %f95;
	ld.shared.u32 	%r247, [%r305+4];
	mad.lo.s32 	%r248, %r247, %r93, %r37;
	mul.wide.s32 	%rd144, %r248, 4;
	add.s64 	%rd145, %rd2, %rd144;
	ld.global.f32 	%f96, [%rd145];
	add.s64 	%rd146, %rd143, %rd133;
	st.global.f32 	[%rd146], %f96;
	ld.shared.u32 	%r249, [%r305+8];
	mad.lo.s32 	%r250, %r249, %r93, %r37;
	mul.wide.s32 	%rd147, %r250, 4;
	add.s64 	%rd148, %rd2, %rd147;
	ld.global.f32 	%f97, [%rd148];
	add.s64 	%rd149, %rd146, %rd133;
	st.global.f32 	[%rd149], %f97;
	ld.shared.u32 	%r251, [%r305+12];
	mad.lo.s32 	%r252, %r251, %r93, %r37;
	mul.wide.s32 	%rd150, %r252, 4;
	add.s64 	%rd151, %rd2, %rd150;
	ld.global.f32 	%f98, [%rd151];
	add.s64 	%rd152, %rd149, %rd133;
	st.global.f32 	[%rd152], %f98;
	add.s32 	%r307, %r307, 8;
	add.s32 	%r306, %r306, %r79;
	add.s32 	%r305, %r305, 32;
	setp.ne.s32 	%p27, %r307, 0;
	@%p27 bra 	$L__BB0_36;
$L__BB0_37:
	setp.eq.s32 	%p28, %r75, 0;
	@%p28 bra 	$L__BB0_45;
	and.b32  	%r88, %r96, 3;
	setp.lt.u32 	%p29, %r75, 4;
	@%p29 bra 	$L__BB0_40;
	add.s32 	%r253, %r309, %r5;
	add.s32 	%r254, %r309, %r38;
	shl.b32 	%r255, %r254, 2;
	mov.u32 	%r256, _ZZ19warpGatherKernel_v3IfmEvPKT_PKT0_PS0_iiiiE9s_indices;
	add.s32 	%r257, %r256, %r255;
	ld.shared.u32 	%r258, [%r257];
	mad.lo.s32 	%r259, %r258, %r93, %r37;
	mul.wide.s32 	%rd153, %r259, 4;
	add.s64 	%rd154, %rd2, %rd153;
	ld.global.f32 	%f99, [%rd154];
	mad.lo.s32 	%r260, %r253, %r93, %r37;
	mul.wide.s32 	%rd155, %r260, 4;
	add.s64 	%rd156, %rd1, %rd155;
	st.global.f32 	[%rd156], %f99;
	ld.shared.u32 	%r261, [%r257+4];
	mad.lo.s32 	%r262, %r261, %r93, %r37;
	mul.wide.s32 	%rd157, %r262, 4;
	add.s64 	%rd158, %rd2, %rd157;
	ld.global.f32 	%f100, [%rd158];
	mul.wide.s32 	%rd159, %r93, 4;
	add.s64 	%rd160, %rd156, %rd159;
	st.global.f32 	[%rd160], %f100;
	ld.shared.u32 	%r263, [%r257+8];
	mad.lo.s32 	%r264, %r263, %r93, %r37;
	mul.wide.s32 	%rd161, %r264, 4;
	add.s64 	%rd162, %rd2, %rd161;
	ld.global.f32 	%f101, [%rd162];
	add.s64 	%rd163, %rd160, %rd159;
	st.global.f32 	[%rd163], %f101;
	ld.shared.u32 	%r265, [%r257+12];
	mad.lo.s32 	%r266, %r265, %r93, %r37;
	mul.wide.s32 	%rd164, %r266, 4;
	add.s64 	%rd165, %rd2, %rd164;
	ld.global.f32 	%f102, [%rd165];
	add.s64 	%rd166, %rd163, %rd159;
	st.global.f32 	[%rd166], %f102;
	add.s32 	%r309, %r309, 4;
$L__BB0_40:
	setp.eq.s32 	%p30, %r88, 0;
	@%p30 bra 	$L__BB0_45;
	setp.eq.s32 	%p31, %r88, 1;
	@%p31 bra 	$L__BB0_43;
	add.s32 	%r267, %r309, %r5;
	add.s32 	%r268, %r309, %r38;
	shl.b32 	%r269, %r268, 2;
	mov.u32 	%r270, _ZZ19warpGatherKernel_v3IfmEvPKT_PKT0_PS0_iiiiE9s_indices;
	add.s32 	%r271, %r270, %r269;
	ld.shared.u32 	%r272, [%r271];
	mad.lo.s32 	%r273, %r272, %r93, %r37;
	mul.wide.s32 	%rd167, %r273, 4;
	add.s64 	%rd168, %rd2, %rd167;
	ld.global.f32 	%f103, [%rd168];
	mad.lo.s32 	%r274, %r267, %r93, %r37;
	mul.wide.s32 	%rd169, %r274, 4;
	add.s64 	%rd170, %rd1, %rd169;
	st.global.f32 	[%rd170], %f103;
	ld.shared.u32 	%r275, [%r271+4];
	mad.lo.s32 	%r276, %r275, %r93, %r37;
	mul.wide.s32 	%rd171, %r276, 4;
	add.s64 	%rd172, %rd2, %rd171;
	ld.global.f32 	%f104, [%rd172];
	mul.wide.s32 	%rd173, %r93, 4;
	add.s64 	%rd174, %rd170, %rd173;
	st.global.f32 	[%rd174], %f104;
	add.s32 	%r309, %r309, 2;
$L__BB0_43:
	and.b32  	%r277, %r96, 1;
	setp.eq.b32 	%p32, %r277, 1;
	not.pred 	%p33, %p32;
	@%p33 bra 	$L__BB0_45;
	add.s32 	%r278, %r309, %r5;
	add.s32 	%r279, %r309, %r38;
	shl.b32 	%r280, %r279, 2;
	mov.u32 	%r281, _ZZ19warpGatherKernel_v3IfmEvPKT_PKT0_PS0_iiiiE9s_indices;
	add.s32 	%r282, %r281, %r280;
	ld.shared.u32 	%r283, [%r282];
	mad.lo.s32 	%r284, %r283, %r93, %r37;
	mul.wide.s32 	%rd175, %r284, 4;
	add.s64 	%rd176, %rd2, %rd175;
	ld.global.f32 	%f105, [%rd176];
	mad.lo.s32 	%r285, %r278, %r93, %r37;
	mul.wide.s32 	%rd177, %r285, 4;
	add.s64 	%rd178, %rd1, %rd177;
	st.global.f32 	[%rd178], %f105;
$L__BB0_45:
	ret;

}
	// .globl	_Z19warpGatherKernel_v3I6__halfmEvPKT_PKT0_PS1_iiii
.visible .entry _Z19warpGatherKernel_v3I6__halfmEvPKT_PKT0_PS1_iiii(
	.param .u64 .ptr .align 1 _Z19warpGatherKernel_v3I6__halfmEvPKT_PKT0_PS1_iiii_param_0,
	.param .u64 .ptr .align 1 _Z19warpGatherKernel_v3I6__halfmEvPKT_PKT0_PS1_iiii_param_1,
	.param .u64 .ptr .align 1 _Z19warpGatherKernel_v3I6__halfmEvPKT_PKT0_PS1_iiii_param_2,
	.param .u32 _Z19warpGatherKernel_v3I6__halfmEvPKT_PKT0_PS1_iiii_param_3,
	.param .u32 _Z19warpGatherKernel_v3I6__halfmEvPKT_PKT0_PS1_iiii_param_4,
	.param .u32 _Z19warpGatherKernel_v3I6__halfmEvPKT_PKT0_PS1_iiii_param_5,
	.param .u32 _Z19warpGatherKernel_v3I6__halfmEvPKT_PKT0_PS1_iiii_param_6
)
{
	.reg .pred 	%p<34>;
	.reg .b16 	%rs<16>;
	.reg .b32 	%r<326>;
	.reg .b32 	%f<31>;
	.reg .b64 	%rd<179>;
	// demoted variable
	.shared .align 4 .b8 _ZZ19warpGatherKernel_v3I6__halfmEvPKT_PKT0_PS1_iiiiE9s_indices[4096];
	ld.param.u64 	%rd4, [_Z19warpGatherKernel_v3I6__halfmEvPKT_PKT0_PS1_iiii_param_0];
	ld.param.u64 	%rd5, [_Z19warpGatherKernel_v3I6__halfmEvPKT_PKT0_PS1_iiii_param_1];
	ld.param.u64 	%rd6, [_Z19warpGatherKernel_v3I6__halfmEvPKT_PKT0_PS1_iiii_param_2];
	ld.param.u32 	%r93, [_Z19warpGatherKernel_v3I6__halfmEvPKT_PKT0_PS1_iiii_param_3];
	ld.param.u32 	%r94, [_Z19warpGatherKernel_v3I6__halfmEvPKT_PKT0_PS1_iiii_param_4];
	ld.param.u32 	%r95, [_Z19warpGatherKernel_v3I6__halfmEvPKT_PKT0_PS1_iiii_param_5];
	ld.param.u32 	%r96, [_Z19warpGatherKernel_v3I6__halfmEvPKT_PKT0_PS1_iiii_param_6];
	cvta.to.global.u64 	%rd1, %rd6;
	cvta.to.global.u64 	%rd2, %rd4;
	cvta.to.global.u64 	%rd3, %rd5;
	mov.u32 	%r1, %ntid.x;
	mov.u32 	%r2, %tid.x;
	mov.u32 	%r97, %ctaid.y;
	mov.u32 	%r98, %ntid.y;
	mov.u32 	%r3, %tid.y;
	mad.lo.s32 	%r4, %r97, %r98, %r3;
	mul.lo.s32 	%r5, %r96, %r4;
	add.s32 	%r6, %r96, -1;
	setp.gt.u32 	%p1, %r1, %r6;
	@%p1 bra 	$L__BB1_7;
	div.u32 	%r100, %r6, %r1;
	mul.lo.s32 	%r7, %r96, %r3;
	max.u32 	%r8, %r100, 1;
	and.b32  	%r9, %r8, 3;
	setp.lt.u32 	%p2, %r100, 4;
	mov.b32 	%r304, 0;
	@%p2 bra 	$L__BB1_4;
	and.b32  	%r304, %r8, -4;
	neg.s32 	%r303, %r304;
	add.s32 	%r302, %r2, %r5;
	shl.b32 	%r13, %r1, 2;
	add.s32 	%r101, %r2, %r7;
	shl.b32 	%r102, %r101, 2;
	mov.u32 	%r103, _ZZ19warpGatherKernel_v3I6__halfmEvPKT_PKT0_PS1_iiiiE9s_indices;
	add.s32 	%r301, %r103, %r102;
	shl.b32 	%r15, %r1, 4;
	shl.b32 	%r16, %r1, 3;
	mul.lo.s32 	%r17, %r1, 12;
	cvt.u64.u32 	%rd10, %r16;
$L__BB1_3:
	.pragma "nounroll";
	mul.wide.s32 	%rd7, %r302, 8;
	add.s64 	%rd8, %rd3, %rd7;
	ld.global.u64 	%rd9, [%rd8];
	st.shared.u32 	[%r301], %rd9;
	add.s64 	%rd11, %rd8, %rd10;
	ld.global.u64 	%rd12, [%rd11];
	add.s32 	%r104, %r301, %r13;
	st.shared.u32 	[%r104], %rd12;
	add.s64 	%rd13, %rd11, %rd10;
	ld.global.u64 	%rd14, [%rd13];
	add.s32 	%r105, %r301, %r16;
	st.shared.u32 	[%r105], %rd14;
	add.s64 	%rd15, %rd13, %rd10;
	ld.global.u64 	%rd16, [%rd15];
	add.s32 	%r106, %r301, %r17;
	st.shared.u32 	[%r106], %rd16;
	add.s32 	%r303, %r303, 4;
	add.s32 	%r302, %r302, %r13;
	add.s32 	%r301, %r301, %r15;
	setp.ne.s32 	%p3, %r303, 0;
	@%p3 bra 	$L__BB1_3;
$L__BB1_4:
	setp.eq.s32 	%p4, %r9, 0;
	@%p4 bra 	$L__BB1_7;
	mad.lo.s32 	%r107, %r1, %r304, %r2;
	add.s32 	%r108, %r107, %r7;
	shl.b32 	%r109, %r108, 2;
	mov.u32 	%r110, _ZZ19warpGatherKernel_v3I6__halfmEvPKT_PKT0_PS1_iiiiE9s_indices;
	add.s32 	%r307, %r110, %r109;
	shl.b32 	%r26, %r1, 2;
	add.s32 	%r306, %r107, %r5;
	neg.s32 	%r305, %r9;
$L__BB1_6:
	.pragma "nounroll";
	mul.wide.s32 	%rd17, %r306, 8;
	add.s64 	%rd18, %rd3, %rd17;
	ld.global.u64 	%rd19, [%rd18];
	st.shared.u32 	[%r307], %rd19;
	add.s32 	%r307, %r307, %r26;
	add.s32 	%r306, %r306, %r1;
	add.s32 	%r305, %r305, 1;
	setp.ne.s32 	%p5, %r305, 0;
	@%p5 bra 	$L__BB1_6;
$L__BB1_7:
	rem.u32 	%r111, %r96, %r1;
	setp.ge.u32 	%p6, %r2, %r111;
	@%p6 bra 	$L__BB1_9;
	add.s32 	%r112, %r5, %r2;
	mul.wide.u32 	%rd20, %r112, 8;
	add.s64 	%rd21, %rd3, %rd20;
	ld.global.u64 	%rd22, [%rd21];
	mad.lo.s32 	%r113, %r96, %r3, %r2;
	shl.b32 	%r114, %r113, 2;
	mov.u32 	%r115, _ZZ19warpGatherKernel_v3I6__halfmEvPKT_PKT0_PS1_iiiiE9s_indices;
	add.s32 	%r116, %r115, %r114;
	st.shared.u32 	[%r116], %rd22;
$L__BB1_9:
	mov.u32 	%r117, %ctaid.x;
	mad.lo.s32 	%r118, %r117, %r1, %r2;
	mul.lo.s32 	%r119, %r95, %r118;
	bar.sync 	0;
	rem.s32 	%r35, %r119, %r93;
	sub.s32 	%r120, %r119, %r35;
	mul.lo.s32 	%r36, %r120, %r94;
	add.s32 	%r37, %r36, %r35;
	setp.lt.s32 	%p7, %r96, 1;
	@%p7 bra 	$L__BB1_45;
	mul.lo.s32 	%r38, %r96, %r3;
	setp.eq.s32 	%p8, %r95, 2;
	@%p8 bra 	$L__BB1_23;
	setp.ne.s32 	%p9, %r95, 4;
	@%p9 bra 	$L__BB1_34;
	and.b32  	%r39, %r96, 7;
	setp.lt.u32 	%p18, %r96, 8;
	mov.b32 	%r312, 0;
	@%p18 bra 	$L__BB1_15;
	and.b32  	%r312, %r96, 2147483640;
	neg.s32 	%r310, %r312;
	mul.lo.s32 	%r192, %r96, %r93;
	mad.lo.s32 	%r193, %r192, %r4, %r35;
	add.s32 	%r309, %r193, %r36;
	shl.b32 	%r43, %r93, 3;
	shl.b32 	%r194, %r38, 2;
	mov.u32 	%r195, _ZZ19warpGatherKernel_v3I6__halfmEvPKT_PKT0_PS1_iiiiE9s_indices;
	add.s32 	%r196, %r194, %r195;
	add.s32 	%r308, %r196, 16;
	mul.wide.s32 	%rd79, %r93, 2;
$L__BB1_14:
	.pragma "nounroll";
	mul.wide.s32 	%rd75, %r309, 2;
	add.s64 	%rd76, %rd1, %rd75;
	ld.shared.u32 	%r197, [%r308+-16];
	mad.lo.s32 	%r198, %r197, %r93, %r37;
	mul.wide.s32 	%rd77, %r198, 2;
	add.s64 	%rd78, %rd2, %rd77;
	ld.global.v2.f32 	{%f1, %f2}, [%rd78];
	st.global.v2.f32 	[%rd76], {%f1, %f2};
	add.s64 	%rd80, %rd76, %rd79;
	ld.shared.u32 	%r199, [%r308+-12];
	mad.lo.s32 	%r200, %r199, %r93, %r37;
	mul.wide.s32 	%rd81, %r200, 2;
	add.s64 	%rd82, %rd2, %rd81;
	ld.global.v2.f32 	{%f3, %f4}, [%rd82];
	st.global.v2.f32 	[%rd80], {%f3, %f4};
	add.s64 	%rd83, %rd80, %rd79;
	ld.shared.u32 	%r201, [%r308+-8];
	mad.lo.s32 	%r202, %r201, %r93, %r37;
	mul.wide.s32 	%rd84, %r202, 2;
	add.s64 	%rd85, %rd2, %rd84;
	ld.global.v2.f32 	{%f5, %f6}, [%rd85];
	st.global.v2.f32 	[%rd83], {%f5, %f6};
	add.s64 	%rd86, %rd83, %rd79;
	ld.shared.u32 	%r203, [%r308+-4];
	mad.lo.s32 	%r204, %r203, %r93, %r37;
	mul.wide.s32 	%rd87, %r204, 2;
	add.s64 	%rd88, %rd2, %rd87;
	ld.global.v2.f32 	{%f7, %f8}, [%rd88];
	st.global.v2.f32 	[%rd86], {%f7, %f8};
	add.s64 	%rd89, %rd86, %rd79;
	ld.shared.u32 	%r205, [%r308];
	mad.lo.s32 	%r206, %r205, %r93, %r37;
	mul.wide.s32 	%rd90, %r206, 2;
	add.s64 	%rd91, %rd2, %rd90;
	ld.global.v2.f32 	{%f9, %f10}, [%rd91];
	st.global.v2.f32 	[%rd89], {%f9, %f10};
	add.s64 	%rd92, %rd89, %rd79;
	ld.shared.u32 	%r207, [%r308+4];
	mad.lo.s32 	%r208, %r207, %r93, %r37;
	mul.wide.s32 	%rd93, %r208, 2;
	add.s64 	%rd94, %rd2, %rd93;
	ld.global.v2.f32 	{%f11, %f12}, [%rd94];
	st.global.v2.f32 	[%rd92], {%f11, %f12};
	add.s64 	%rd95, %rd92, %rd79;
	ld.shared.u32 	%r209, [%r308+8];
	mad.lo.s32 	%r210, %r209, %r93, %r37;
	mul.wide.s32 	%rd96, %r210, 2;
	add.s64 	%rd97, %rd2, %rd96;
	ld.global.v2.f32 	{%f13, %f14}, [%rd97];
	st.global.v2.f32 	[%rd95], {%f13, %f14};
	add.s64 	%rd98, %rd95, %rd79;
	ld.shared.u32 	%r211, [%r308+12];
	mad.lo.s32 	%r212, %r211, %r93, %r37;
	mul.wide.s32 	%rd99, %r212, 2;
	add.s64 	%rd100, %rd2, %rd99;
	ld.global.v2.f32 	{%f15, %f16}, [%rd100];
	st.global.v2.f32 	[%rd98], {%f15, %f16};
	add.s32 	%r310, %r310, 8;
	add.s32 	%r309, %r309, %r43;
	add.s32 	%r308, %r308, 32;
	setp.ne.s32 	%p19, %r310, 0;
	@%p19 bra 	$L__BB1_14;
$L__BB1_15:
	setp.eq.s32 	%p20, %r39, 0;
	@%p20 bra 	$L__BB1_45;
	and.b32  	%r52, %r96, 3;
	setp.lt.u32 	%p21, %r39, 4;
	@%p21 bra 	$L__BB1_18;
	add.s32 	%r213, %r312, %r5;
	mad.lo.s32 	%r214, %r213, %r93, %r37;
	mul.wide.s32 	%rd101, %r214, 2;
	add.s64 	%rd102, %rd1, %rd101;
	add.s32 	%r215, %r312, %r38;
	shl.b32 	%r216, %r215, 2;
	mov.u32 	%r217, _ZZ19warpGatherKernel_v3I6__halfmEvPKT_PKT0_PS1_iiiiE9s_indices;
	add.s32 	%r218, %r217, %r216;
	ld.shared.u32 	%r219, [%r218];
	mad.lo.s32 	%r220, %r219, %r93, %r37;
	mul.wide.s32 	%rd103, %r220, 2;
	add.s64 	%rd104, %rd2, %rd103;
	ld.global.v2.f32 	{%f17, %f18}, [%rd104];
	st.global.v2.f32 	[%rd102], {%f17, %f18};
	mul.wide.s32 	%rd105, %r93, 2;
	add.s64 	%rd106, %rd102, %rd105;
	ld.shared.u32 	%r221, [%r218+4];
	mad.lo.s32 	%r222, %r221, %r93, %r37;
	mul.wide.s32 	%rd107, %r222, 2;
	add.s64 	%rd108, %rd2, %rd107;
	ld.global.v2.f32 	{%f19, %f20}, [%rd108];
	st.global.v2.f32 	[%rd106], {%f19, %f20};
	add.s64 	%rd109, %rd106, %rd105;
	ld.shared.u32 	%r223, [%r218+8];
	mad.lo.s32 	%r224, %r223, %r93, %r37;
	mul.wide.s32 	%rd110, %r224, 2;
	add.s64 	%rd111, %rd2, %rd110;
	ld.global.v2.f32 	{%f21, %f22}, [%rd111];
	st.global.v2.f32 	[%rd109], {%f21, %f22};
	add.s64 	%rd112, %rd109, %rd105;
	ld.shared.u32 	%r225, [%r218+12];
	mad.lo.s32 	%r226, %r225, %r93, %r37;
	mul.wide.s32 	%rd113, %r226, 2;
	add.s64 	%rd114, %rd2, %rd113;
	ld.global.v2.f32 	{%f23, %f24}, [%rd114];
	st.global.v2.f32 	[%rd112], {%f23, %f24};
	add.s32 	%r312, %r312, 4;
$L__BB1_18:
	setp.eq.s32 	%p22, %r52, 0;
	@%p22 bra 	$L__BB1_45;
	setp.eq.s32 	%p23, %r52, 1;
	@%p23 bra 	$L__BB1_21;
	add.s32 	%r227, %r312, %r5;
	mad.lo.s32 	%r228, %r227, %r93, %r37;
	mul.wide.s32 	%rd115, %r228, 2;
	add.s64 	%rd116, %rd1, %rd115;
	add.s32 	%r229, %r312, %r38;
	shl.b32 	%r230, %r229, 2;
	mov.u32 	%r231, _ZZ19warpGatherKernel_v3I6__halfmEvPKT_PKT0_PS1_iiiiE9s_indices;
	add.s32 	%r232, %r231, %r230;
	ld.shared.u32 	%r233, [%r232];
	mad.lo.s32 	%r234, %r233, %r93, %r37;
	mul.wide.s32 	%rd117, %r234, 2;
	add.s64 	%rd118, %rd2, %rd117;
	ld.global.v2.f32 	{%f25, %f26}, [%rd118];
	st.global.v2.f32 	[%rd116], {%f25, %f26};
	mul.wide.s32 	%rd119, %r93, 2;
	add.s64 	%rd120, %rd116, %rd119;
	ld.shared.u32 	%r235, [%r232+4];
	mad.lo.s32 	%r236, %r235, %r93, %r37;
	mul.wide.s32 	%rd121, %r236, 2;
	add.s64 	%rd122, %rd2, %rd121;
	ld.global.v2.f32 	{%f27, %f28}, [%rd122];
	st.global.v2.f32 	[%rd120], {%f27, %f28};
	add.s32 	%r312, %r312, 2;
$L__BB1_21:
	and.b32  	%r237, %r96, 1;
	setp.eq.b32 	%p24, %r237, 1;
	not.pred 	%p25, %p24;
	@%p25 bra 	$L__BB1_45;
	add.s32 	%r238, %r312, %r5;
	mad.lo.s32 	%r239, %r238, %r93, %r37;
	mul.wide.s32 	%rd123, %r239, 2;
	add.s64 	%rd124, %rd1, %rd123;
	add.s32 	%r240, %r312, %r38;
	shl.b32 	%r241, %r240, 2;
	mov.u32 	%r242, _ZZ19warpGatherKernel_v3I6__halfmEvPKT_PKT0_PS1_iiiiE9s_indices;
	add.s32 	%r243, %r242, %r241;
	ld.shared.u32 	%r244, [%r243];
	mad.lo.s32 	%r245, %r244, %r93, %r37;
	mul.wide.s32 	%rd125, %r245, 2;
	add.s64 	%rd126, %rd2, %rd125;
	ld.global.v2.f32 	{%f29, %f30}, [%rd126];
	st.global.v2.f32 	[%rd124], {%f29, %f30};
	bra.uni 	$L__BB1_45;
$L__BB1_23:
	and.b32  	%r57, %r96, 7;
	setp.lt.u32 	%p10, %r96, 8;
	mov.b32 	%r318, 0;
	@%p10 bra 	$L__BB1_26;
	and.b32  	%r318, %r96, 2147483640;
	neg.s32 	%r316, %r318;
	mul.lo.s32 	%r122, %r96, %r93;
	mad.lo.s32 	%r123, %r122, %r4, %r35;
	add.s32 	%r315, %r123, %r36;
	shl.b32 	%r61, %r93, 3;
	shl.b32 	%r124, %r38, 2;
	mov.u32 	%r125, _ZZ19warpGatherKernel_v3I6__halfmEvPKT_PKT0_PS1_iiiiE9s_indices;
	add.s32 	%r126, %r124, %r125;
	add.s32 	%r314, %r126, 16;
	mul.wide.s32 	%rd27, %r93, 2;
$L__BB1_25:
	.pragma "nounroll";
	mul.wide.s32 	%rd23, %r315, 2;
	add.s64 	%rd24, %rd1, %rd23;
	ld.shared.u32 	%r127, [%r314+-16];
	mad.lo.s32 	%r128, %r127, %r93, %r37;
	mul.wide.s32 	%rd25, %r128, 2;
	add.s64 	%rd26, %rd2, %rd25;
	ld.global.u32 	%r129, [%rd26];
	st.global.u32 	[%rd24], %r129;
	add.s64 	%rd28, %rd24, %rd27;
	ld.shared.u32 	%r130, [%r314+-12];
	mad.lo.s32 	%r131, %r130, %r93, %r37;
	mul.wide.s32 	%rd29, %r131, 2;
	add.s64 	%rd30, %rd2, %rd29;
	ld.global.u32 	%r132, [%rd30];
	st.global.u32 	[%rd28], %r132;
	add.s64 	%rd31, %rd28, %rd27;
	ld.shared.u32 	%r133, [%r314+-8];
	mad.lo.s32 	%r134, %r133, %r93, %r37;
	mul.wide.s32 	%rd32, %r134, 2;
	add.s64 	%rd33, %rd2, %rd32;
	ld.global.u32 	%r135, [%rd33];
	st.global.u32 	[%rd31], %r135;
	add.s64 	%rd34, %rd31, %rd27;
	ld.shared.u32 	%r136, [%r314+-4];
	mad.lo.s32 	%r137, %r136, %r93, %r37;
	mul.wide.s32 	%rd35, %r137, 2;
	add.s64 	%rd36, %rd2, %rd35;
	ld.global.u32 	%r138, [%rd36];
	st.global.u32 	[%rd34], %r138;
	add.s64 	%rd37, %rd34, %rd27;
	ld.shared.u32 	%r139, [%r314];
	mad.lo.s32 	%r140, %r139, %r93, %r37;
	mul.wide.s32 	%rd38, %r140, 2;
	add.s64 	%rd39, %rd2, %rd38;
	ld.global.u32 	%r141, [%rd39];
	st.global.u32 	[%rd37], %r141;
	add.s64 	%rd40, %rd37, %rd27;
	ld.shared.u32 	%r142, [%r314+4];
	mad.lo.s32 	%r143, %r142, %r93, %r37;
	mul.wide.s32 	%rd41, %r143, 2;
	add.s64 	%rd42, %rd2, %rd41;
	ld.global.u32 	%r144, [%rd42];
	st.global.u32 	[%rd40], %r144;
	add.s64 	%rd43, %rd40, %rd27;
	ld.shared.u32 	%r145, [%r314+8];
	mad.lo.s32 	%r146, %r145, %r93, %r37;
	mul.wide.s32 	%rd44, %r146, 2;
	add.s64 	%rd45, %rd2, %rd44;
	ld.global.u32 	%r147, [%rd45];
	st.global.u32 	[%rd43], %r147;
	add.s64 	%rd46, %rd43, %rd27;
	ld.shared.u32 	%r148, [%r314+12];
	mad.lo.s32 	%r149, %r148, %r93, %r37;
	mul.wide.s32 	%rd47, %r149, 2;
	add.s64 	%rd48, %rd2, %rd47;
	ld.global.u32 	%r150, [%rd48];
	st.global.u32 	[%rd46], %r150;
	add.s32 	%r316, %r316, 8;
	add.s32 	%r315, %r315, %r61;
	add.s32 	%r314, %r314, 32;
	setp.ne.s32 	%p11, %r316, 0;
	@%p11 bra 	$L__BB1_25;
$L__BB1_26:
	setp.eq.s32 	%p12, %r57, 0;
	@%p12 bra 	$L__BB1_45;
	and.b32  	%r70, %r96, 3;
	setp.lt.u32 	%p13, %r57, 4;
	@%p13 bra 	$L__BB1_29;
	add.s32 	%r151, %r318, %r5;
	mad.lo.s32 	%r152, %r151, %r93, %r37;
	mul.wide.s32 	%rd49, %r152, 2;
	add.s64 	%rd50, %rd1, %rd49;
	add.s32 	%r153, %r318, %r38;
	shl.b32 	%r154, %r153, 2;
	mov.u32 	%r155, _ZZ19warpGatherKernel_v3I6__halfmEvPKT_PKT0_PS1_iiiiE9s_indices;
	add.s32 	%r156, %r155, %r154;
	ld.shared.u32 	%r157, [%r156];
	mad.lo.s32 	%r158, %r157, %r93, %r37;
	mul.wide.s32 	%rd51, %r158, 2;
	add.s64 	%rd52, %rd2, %rd51;
	ld.global.u32 	%r159, [%rd52];
	st.global.u32 	[%rd50], %r159;
	mul.wide.s32 	%rd53, %r93, 2;
	add.s64 	%rd54, %rd50, %rd53;
	ld.shared.u32 	%r160, [%r156+4];
	mad.lo.s32 	%r161, %r160, %r93, %r37;
	mul.wide.s32 	%rd55, %r161, 2;
	add.s64 	%rd56, %rd2, %rd55;
	ld.global.u32 	%r162, [%rd56];
	st.global.u32 	[%rd54], %r162;
	add.s64 	%rd57, %rd54, %rd53;
	ld.shared.u32 	%r163, [%r156+8];
	mad.lo.s32 	%r164, %r163, %r93, %r37;
	mul.wide.s32 	%rd58, %r164, 2;
	add.s64 	%rd59, %rd2, %rd58;
	ld.global.u32 	%r165, [%rd59];
	st.global.u32 	[%rd57], %r165;
	add.s64 	%rd60, %rd57, %rd53;
	ld.shared.u32 	%r166, [%r156+12];
	mad.lo.s32 	%r167, %r166, %r93, %r37;
	mul.wide.s32 	%rd61, %r167, 2;
	add.s64 	%rd62, %rd2, %rd61;
	ld.global.u32 	%r168, [%rd62];
	st.global.u32 	[%rd60], %r168;
	add.s32 	%r318, %r318, 4;
$L__BB1_29:
	setp.eq.s32 	%p14, %r70, 0;
	@%p14 bra 	$L__BB1_45;
	setp.eq.s32 	%p15, %r70, 1;
	@%p15 bra 	$L__BB1_32;
	add.s32 	%r169, %r318, %r5;
	mad.lo.s32 	%r170, %r169, %r93, %r37;
	mul.wide.s32 	%rd63, %r170, 2;
	add.s64 	%rd64, %rd1, %rd63;
	add.s32 	%r171, %r318, %r38;
	shl.b32 	%r172, %r171, 2;
	mov.u32 	%r173, _ZZ19warpGatherKernel_v3I6__halfmEvPKT_PKT0_PS1_iiiiE9s_indices;
	add.s32 	%r174, %r173, %r172;
	ld.shared.u32 	%r175, [%r174];
	mad.lo.s32 	%r176, %r175, %r93, %r37;
	mul.wide.s32 	%rd65, %r176, 2;
	add.s64 	%rd66, %rd2, %rd65;
	ld.global.u32 	%r177, [%rd66];
	st.global.u32 	[%rd64], %r177;
	mul.wide.s32 	%rd67, %r93, 2;
	add.s64 	%rd68, %rd64, %rd67;
	ld.shared.u32 	%r178, [%r174+4];
	mad.lo.s32 	%r179, %r178, %r93, %r37;
	mul.wide.s32 	%rd69, %r179, 2;
	add.s64 	%rd70, %rd2, %rd69;
	ld.global.u32 	%r180, [%rd70];
	st.global.u32 	[%rd68], %r180;
	add.s32 	%r318, %r318, 2;
$L__BB1_32:
	and.b32  	%r181, %r96, 1;
	setp.eq.b32 	%p16, %r181, 1;
	not.pred 	%p17, %p16;
	@%p17 bra 	$L__BB1_45;
	add.s32 	%r182, %r318, %r5;
	mad.lo.s32 	%r183, %r182, %r93, %r37;
	mul.wide.s32 	%rd71, %r183, 2;
	add.s64 	%rd72, %rd1, %rd71;
	add.s32 	%r184, %r318, %r38;
	shl.b32 	%r185, %r184, 2;
	mov.u32 	%r186, _ZZ19warpGatherKernel_v3I6__halfmEvPKT_PKT0_PS1_iiiiE9s_indices;
	add.s32 	%r187, %r186, %r185;
	ld.shared.u32 	%r188, [%r187];
	mad.lo.s32 	%r189, %r188, %r93, %r37;
	mul.wide.s32 	%rd73, %r189, 2;
	add.s64 	%rd74, %rd2, %rd73;
	ld.global.u32 	%r190, [%rd74];
	st.global.u32 	[%rd72], %r190;
	bra.uni 	$L__BB1_45;
$L__BB1_34:
	and.b32  	%r75, %r96, 7;
	setp.lt.u32 	%p26, %r96, 8;
	mov.b32 	%r324, 0;
	@%p26 bra 	$L__BB1_37;
	and.b32  	%r324, %r96, 2147483640;
	neg.s32 	%r322, %r324;
	mul.lo.s32 	%r247, %r96, %r93;
	mad.lo.s32 	%r248, %r247, %r4, %r35;
	add.s32 	%r321, %r248, %r36;
	shl.b32 	%r79, %r93, 3;
	shl.b32 	%r249, %r38, 2;
	mov.u32 	%r250, _ZZ19warpGatherKernel_v3I6__halfmEvPKT_PKT0_PS1_iiiiE9s_indices;
	add.s32 	%r251, %r249, %r250;
	add.s32 	%r320, %r251, 16;
	mul.wide.s32 	%rd131, %r93, 2;
$L__BB1_36:
	.pragma "nounroll";
	mul.wide.s32 	%rd127, %r321, 2;
	add.s64 	%rd128, %rd1, %rd127;
	ld.shared.u32 	%r252, [%r320+-16];
	mad.lo.s32 	%r253, %r252, %r93, %r37;
	mul.wide.s32 	%rd129, %r253, 2;
	add.s64 	%rd130, %rd2, %rd129;
	ld.global.u16 	%rs1, [%rd130];
	st.global.u16 	[%rd128], %rs1;
	add.s64 	%rd132, %rd128, %rd131;
	ld.shared.u32 	%r254, [%r320+-12];
	mad.lo.s32 	%r255, %r254, %r93, %r37;
	mul.wide.s32 	%rd133, %r255, 2;
	add.s64 	%rd134, %rd2, %rd133;
	ld.global.u16 	%rs2, [%rd134];
	st.global.u16 	[%rd132], %rs2;
	add.s64 	%rd135, %rd132, %rd131;
	ld.shared.u32 	%r256, [%r320+-8];
	mad.lo.s32 	%r257, %r256, %r93, %r37;
	mul.wide.s32 	%rd136, %r257, 2;
	add.s64 	%rd137, %rd2, %rd136;
	ld.global.u16 	%rs3, [%rd137];
	st.global.u16 	[%rd135], %rs3;
	add.s64 	%rd138, %rd135, %rd131;
	ld.shared.u32 	%r258, [%r320+-4];
	mad.lo.s32 	%r259, %r258, %r93, %r37;
	mul.wide.s32 	%rd139, %r259, 2;
	add.s64 	%rd140, %rd2, %rd139;
	ld.global.u16 	%rs4, [%rd140];
	st.global.u16 	[%rd138], %rs4;
	add.s64 	%rd141, %rd138, %rd131;
	ld.shared.u32 	%r260, [%r320];
	mad.lo.s32 	%r261, %r260, %r93, %r37;
	mul.wide.s32 	%rd142, %r261, 2;
	add.s64 	%rd143, %rd2, %rd142;
	ld.global.u16 	%rs5, [%rd143];
	st.global.u16 	[%rd141], %rs5;
	add.s64 	%rd144, %rd141, %rd131;
	ld.shared.u32 	%r262, [%r320+4];
	mad.lo.s32 	%r263, %r262, %r93, %r37;
	mul.wide.s32 	%rd145, %r263, 2;
	add.s64 	%rd146, %rd2, %rd145;
	ld.global.u16 	%rs6, [%rd146];
	st.global.u16 	[%rd144], %rs6;
	add.s64 	%rd147, %rd144, %rd131;
	ld.shared.u32 	%r264, [%r320+8];
	mad.lo.s32 	%r265, %r264, %r93, %r37;
	mul.wide.s32 	%rd148, %r265, 2;
	add.s64 	%rd149, %rd2, %rd148;
	ld.global.u16 	%rs7, [%rd149];
	st.global.u16 	[%rd147], %rs7;
	add.s64 	%rd150, %rd147, %rd131;
	ld.shared.u32 	%r266, [%r320+12];
	mad.lo.s32 	%r267, %r266, %r93, %r37;
	mul.wide.s32 	%rd151, %r267, 2;
	add.s64 	%rd152, %rd2, %rd151;
	ld.global.u16 	%rs8, [%rd152];
	st.global.u16 	[%rd150], %rs8;
	add.s32 	%r322, %r322, 8;
	add.s32 	%r321, %r321, %r79;
	add.s32 	%r320, %r320, 32;
	setp.ne.s32 	%p27, %r322, 0;
	@%p27 bra 	$L__BB1_36;
$L__BB1_37:
	setp.eq.s32 	%p28, %r75, 0;
	@%p28 bra 	$L__BB1_45;
	and.b32  	%r88, %r96, 3;
	setp.lt.u32 	%p29, %r75, 4;
	@%p29 bra 	$L__BB1_40;
	add.s32 	%r268, %r324, %r5;
	mad.lo.s32 	%r269, %r268, %r93, %r37;
	mul.wide.s32 	%rd153, %r269, 2;
	add.s64 	%rd154, %rd1, %rd153;
	add.s32 	%r270, %r324, %r38;
	shl.b32 	%r271, %r270, 2;
	mov.u32 	%r272, _ZZ19warpGatherKernel_v3I6__halfmEvPKT_PKT0_PS1_iiiiE9s_indices;
	add.s32 	%r273, %r272, %r271;
	ld.shared.u32 	%r274, [%r273];
	mad.lo.s32 	%r275, %r274, %r93, %r37;
	mul.wide.s32 	%rd155, %r275, 2;
	add.s64 	%rd156, %rd2, %rd155;
	ld.global.u16 	%rs9, [%rd156];
	st.global.u16 	[%rd154], %rs9;
	mul.wide.s32 	%rd157, %r93, 2;
	add.s64 	%rd158, %rd154, %rd157;
	ld.shared.u32 	%r276, [%r273+4];
	mad.lo.s32 	%r277, %r276, %r93, %r37;
	mul.wide.s32 	%rd159, %r277, 2;
	add.s64 	%rd160, %rd2, %rd159;
	ld.global.u16 	%rs10, [%rd160];
	st.global.u16 	[%rd158], %rs10;
	add.s64 	%rd161, %rd158, %rd157;
	ld.shared.u32 	%r278, [%r273+8];
	mad.lo.s32 	%r279, %r278, %r93, %r37;
	mul.wide.s32 	%rd162, %r279, 2;
	add.s64 	%rd163, %rd2, %rd162;
	ld.global.u16 	%rs11, [%rd163];
	st.global.u16 	[%rd161], %rs11;
	add.s64 	%rd164, %rd161, %rd157;
	ld.shared.u32 	%r280, [%r273+12];
	mad.lo.s32 	%r281, %r280, %r93, %r37;
	mul.wide.s32 	%rd165, %r281, 2;
	add.s64 	%rd166, %rd2, %rd165;
	ld.global.u16 	%rs12, [%rd166];
	st.global.u16 	[%rd164], %rs12;
	add.s32 	%r324, %r324, 4;
$L__BB1_40:
	setp.eq.s32 	%p30, %r88, 0;
	@%p30 bra 	$L__BB1_45;
	setp.eq.s32 	%p31, %r88, 1;
	@%p31 bra 	$L__BB1_43;
	add.s32 	%r282, %r324, %r5;
	mad.lo.s32 	%r283, %r282, %r93, %r37;
	mul.wide.s32 	%rd167, %r283, 2;
	add.s64 	%rd168, %rd1, %rd167;
	add.s32 	%r284, %r324, %r38;
	shl.b32 	%r285, %r284, 2;
	mov.u32 	%r286, _ZZ19warpGatherKernel_v3I6__halfmEvPKT_PKT0_PS1_iiiiE9s_indices;
	add.s32 	%r287, %r286, %r285;
	ld.shared.u32 	%r288, [%r287];
	mad.lo.s32 	%r289, %r288, %r93, %r37;
	mul.wide.s32 	%rd169, %r289, 2;
	add.s64 	%rd170, %rd2, %rd169;
	ld.global.u16 	%rs13, [%rd170];
	st.global.u16 	[%rd168], %rs13;
	mul.wide.s32 	%rd171, %r93, 2;
	add.s64 	%rd172, %rd168, %rd171;
	ld.shared.u32 	%r290, [%r287+4];
	mad.lo.s32 	%r291, %r290, %r93, %r37;
	mul.wide.s32 	%rd173, %r291, 2;
	add.s64 	%rd174, %rd2, %rd173;
	ld.global.u16 	%rs14, [%rd174];
	st.global.u16 	[%rd172], %rs14;
	add.s32 	%r324, %r324, 2;
$L__BB1_43:
	and.b32  	%r292, %r96, 1;
	setp.eq.b32 	%p32, %r292, 1;
	not.pred 	%p33, %p32;
	@%p33 bra 	$L__BB1_45;
	add.s32 	%r293, %r324, %r5;
	mad.lo.s32 	%r294, %r293, %r93, %r37;
	mul.wide.s32 	%rd175, %r294, 2;
	add.s64 	%rd176, %rd1, %rd175;
	add.s32 	%r295, %r324, %r38;
	shl.b32 	%r296, %r295, 2;
	mov.u32 	%r297, _ZZ19warpGatherKernel_v3I6__halfmEvPKT_PKT0_PS1_iiiiE9s_indices;
	add.s32 	%r298, %r297, %r296;
	ld.shared.u32 	%r299, [%r298];
	mad.lo.s32 	%r300, %r299, %r93, %r37;
	mul.wide.s32 	%rd177, %r300, 2;
	add.s64 	%rd178, %rd2, %rd177;
	ld.global.u16 	%rs15, [%rd178];
	st.global.u16 	[%rd176], %rs15;
$L__BB1_45:
	ret;

}
	// .globl	_ZN3cub18CUB_300001_SM_10006detail11EmptyKernelIvEEvv
.visible .entry _ZN3cub18CUB_300001_SM_10006detail11EmptyKernelIvEEvv()
{


	ret;

}


// ===== COMPILED SASS (sm_100) =====

	.target	sm_100

	.elftype	@"ET_EXEC"


//--------------------- .note.nv.tkinfo           --------------------------
	.section	.note.nv.tkinfo,"",@"SHT_NOTE"
	.sectionflags	@"SHF_NOTE_NV_TKINFO"
	.tkinfo
        /*0018*/ 	.word	0x00000002
        /*0030*/ 	.string	""
        /*0030*/ 	.string	"ptxas"
        /*0030*/ 	.string	"Cuda compilation tools, release 13.0, V13.0.88"
        /*0030*/ 	.string	"Build cuda_13.0.r13.0/compiler.36424714_0"
        /*0030*/ 	.string	"-arch sm_100 -m 64 "



//--------------------- .note.nv.cuinfo           --------------------------
	.section	.note.nv.cuinfo,"",@"SHT_NOTE"
	.sectionflags	@"SHF_NOTE_NV_CUINFO"
        /*0018*/ 	.short	0x0002
        /*001a*/ 	.short	0x0064
        /*001c*/ 	.short	0x0082
	.zero		2


//--------------------- .nv.info                  --------------------------
	.section	.nv.info,"",@"SHT_CUDA_INFO"
	.align	4


	//----- nvinfo : EIATTR_REGCOUNT
	.align		4
        /*0000*/ 	.byte	0x04, 0x2f
        /*0002*/ 	.short	(.L_41 - .L_40)
	.align		4
.L_40:
        /*0004*/ 	.word	index@(_Z19warpGatherKernel_v3IfmEvPKT_PKT0_PS0_iiii)
        /*0008*/ 	.word	0x00000020


	//----- nvinfo : EIATTR_FRAME_SIZE
	.align		4
.L_41:
        /*000c*/ 	.byte	0x04, 0x11
        /*000e*/ 	.short	(.L_43 - .L_42)
	.align		4
.L_42:
        /*0010*/ 	.word	index@(_Z19warpGatherKernel_v3IfmEvPKT_PKT0_PS0_iiii)
        /*0014*/ 	.word	0x00000000


	//----- nvinfo : EIATTR_REGCOUNT
	.align		4
.L_43:
        /*0018*/ 	.byte	0x04, 0x2f
        /*001a*/ 	.short	(.L_45 - .L_44)
	.align		4
.L_44:
        /*001c*/ 	.word	index@(_Z19warpGatherKernel_v3I6__halfmEvPKT_PKT0_PS1_iiii)
        /*0020*/ 	.word	0x00000020


	//----- nvinfo : EIATTR_FRAME_SIZE
	.align		4
.L_45:
        /*0024*/ 	.byte	0x04, 0x11
        /*0026*/ 	.short	(.L_47 - .L_46)
	.align		4
.L_46:
        /*0028*/ 	.word	index@(_Z19warpGatherKernel_v3I6__halfmEvPKT_PKT0_PS1_iiii)
        /*002c*/ 	.word	0x00000000


	//----- nvinfo : EIATTR_REGCOUNT
	.align		4
.L_47:
        /*0030*/ 	.byte	0x04, 0x2f
        /*0032*/ 	.short	(.L_49 - .L_48)
	.align		4
.L_48:
        /*0034*/ 	.word	index@(_ZN3cub18CUB_300001_SM_10006detail11EmptyKernelIvEEvv)
        /*0038*/ 	.word	0x00000004


	//----- nvinfo : EIATTR_FRAME_SIZE
	.align		4
.L_49:
        /*003c*/ 	.byte	0x04, 0x11
        /*003e*/ 	.short	(.L_51 - .L_50)
	.align		4
.L_50:
        /*0040*/ 	.word	index@(_ZN3cub18CUB_300001_SM_10006detail11EmptyKernelIvEEvv)
        /*0044*/ 	.word	0x00000000


	//----- nvinfo : EIATTR_MIN_STACK_SIZE
	.align		4
.L_51:
        /*0048*/ 	.byte	0x04, 0x12
        /*004a*/ 	.short	(.L_53 - .L_52)
	.align		4
.L_52:
        /*004c*/ 	.word	index@(_ZN3cub18CUB_300001_SM_10006detail11EmptyKernelIvEEvv)
        /*0050*/ 	.word	0x00000000


	//----- nvinfo : EIATTR_MIN_STACK_SIZE
	.align		4
.L_53:
        /*0054*/ 	.byte	0x04, 0x12
        /*0056*/ 	.short	(.L_55 - .L_54)
	.align		4
.L_54:
        /*0058*/ 	.word	index@(_Z19warpGatherKernel_v3I6__halfmEvPKT_PKT0_PS1_iiii)
        /*005c*/ 	.word	0x00000000


	//----- nvinfo : EIATTR_MIN_STACK_SIZE
	.align		4
.L_55:
        /*0060*/ 	.byte	0x04, 0x12
        /*0062*/ 	.short	(.L_57 - .L_56)
	.align		4
.L_56:
        /*0064*/ 	.word	index@(_Z19warpGatherKernel_v3IfmEvPKT_PKT0_PS0_iiii)
        /*0068*/ 	.word	0x00000000
.L_57:


//--------------------- .nv.compat                --------------------------
	.section	.nv.compat,"",@"SHT_CUDA_COMPAT_INFO"
	.align	4
        /*0000*/ 	.byte	0x02, 0x09, 0x00, 0x00, 0x02, 0x02, 0x01, 0x00, 0x02, 0x05, 0x05, 0x00, 0x03, 0x07, 0x01, 0x01
        /*0010*/ 	.byte	0x02, 0x03, 0x00, 0x00, 0x02, 0x06, 0x01, 0x00, 0x04, 0x0b, 0x08, 0x00, 0x09, 0x00, 0x00, 0x00
        /*0020*/ 	.byte	0x00, 0x00, 0x00, 0x00


//--------------------- .nv.info._ZN3cub18CUB_300001_SM_10006detail11EmptyKernelIvEEvv --------------------------
	.section	.nv.info._ZN3cub18CUB_300001_SM_10006detail11EmptyKernelIvEEvv,"",@"SHT_CUDA_INFO"
	.sectionflags	@""
	.align	4


	//----- nvinfo : EIATTR_CUDA_API_VERSION
	.align		4
        /*0000*/ 	.byte	0x04, 0x37
        /*0002*/ 	.short	(.L_59 - .L_58)
.L_58:
        /*0004*/ 	.word	0x00000082


	//----- nvinfo : EIATTR_SPARSE_MMA_MASK
	.align		4
.L_59:
        /*0008*/ 	.byte	0x03, 0x50
        /*000a*/ 	.short	0x0000


	//----- nvinfo : EIATTR_MAXREG_COUNT
	.align		4
        /*000c*/ 	.byte	0x03, 0x1b
        /*000e*/ 	.short	0x00ff


	//----- nvinfo : EIATTR_MERCURY_ISA_VERSION
	.align		4
        /*0010*/ 	.byte	0x03, 0x5f
        /*0012*/ 	.short	0x0101


	//----- nvinfo : EIATTR_VRC_CTA_INIT_COUNT
	.align		4
        /*0014*/ 	.byte	0x02, 0x4a
	.zero		1
	.zero		1


	//----- nvinfo : EIATTR_EXIT_INSTR_OFFSETS
	.align		4
        /*0018*/ 	.byte	0x04, 0x1c
        /*001a*/ 	.short	(.L_61 - .L_60)


	//   ....[0]....
.L_60:
        /*001c*/ 	.word	0x00000010


	//----- nvinfo : EIATTR_SW_WAR
	.align		4
.L_61:
        /*0020*/ 	.byte	0x04, 0x36
        /*0022*/ 	.short	(.L_63 - .L_62)
.L_62:
        /*0024*/ 	.word	0x00000008
.L_63:


//--------------------- .nv.info._Z19warpGatherKernel_v3I6__halfmEvPKT_PKT0_PS1_iiii --------------------------
	.section	.nv.info._Z19warpGatherKernel_v3I6__halfmEvPKT_PKT0_PS1_iiii,"",@"SHT_CUDA_INFO"
	.sectionflags	@""
	.align	4


	//----- nvinfo : EIATTR_CUDA_API_VERSION
	.align		4
        /*0000*/ 	.byte	0x04, 0x37
        /*0002*/ 	.short	(.L_65 - .L_64)
.L_64:
        /*0004*/ 	.word	0x00000082


	//----- nvinfo : EIATTR_KPARAM_INFO
	.align		4
.L_65:
        /*0008*/ 	.byte	0x04, 0x17
        /*000a*/ 	.short	(.L_67 - .L_66)
.L_66:
        /*000c*/ 	.word	0x00000000
        /*0010*/ 	.short	0x0006
        /*0012*/ 	.short	0x0024
        /*0014*/ 	.byte	0x00, 0xf0, 0x11, 0x00


	//----- nvinfo : EIATTR_KPARAM_INFO
	.align		4
.L_67:
        /*0018*/ 	.byte	0x04, 0x17
        /*001a*/ 	.short	(.L_69 - .L_68)
.L_68:
        /*001c*/ 	.word	0x00000000
        /*0020*/ 	.short	0x0005
        /*0022*/ 	.short	0x0020
        /*0024*/ 	.byte	0x00, 0xf0, 0x11, 0x00


	//----- nvinfo : EIATTR_KPARAM_INFO
	.align		4
.L_69:
        /*0028*/ 	.byte	0x04, 0x17
        /*002a*/ 	.short	(.L_71 - .L_70)
.L_70:
        /*002c*/ 	.word	0x00000000
        /*0030*/ 	.short	0x0004
        /*0032*/ 	.short	0x001c
        /*0034*/ 	.byte	0x00, 0xf0, 0x11, 0x00


	//----- nvinfo : EIATTR_KPARAM_INFO
	.align		4
.L_71:
        /*0038*/ 	.byte	0x04, 0x17
        /*003a*/ 	.short	(.L_73 - .L_72)
.L_72:
        /*003c*/ 	.word	0x00000000
        /*0040*/ 	.short	0x0003
        /*0042*/ 	.short	0x0018
        /*0044*/ 	.byte	0x00, 0xf0, 0x11, 0x00


	//----- nvinfo : EIATTR_KPARAM_INFO
	.align		4
.L_73:
        /*0048*/ 	.byte	0x04, 0x17
        /*004a*/ 	.short	(.L_75 - .L_74)
.L_74:
        /*004c*/ 	.word	0x00000000
        /*0050*/ 	.short	0x0002
        /*0052*/ 	.short	0x0010
        /*0054*/ 	.byte	0x00, 0xf5, 0x21, 0x00


	//----- nvinfo : EIATTR_KPARAM_INFO
	.align		4
.L_75:
        /*0058*/ 	.byte	0x04, 0x17
        /*005a*/ 	.short	(.L_77 - .L_76)
.L_76:
        /*005c*/ 	.word	0x00000000
        /*0060*/ 	.short	0x0001
        /*0062*/ 	.short	0x0008
        /*0064*/ 	.byte	0x00, 0xf5, 0x21, 0x00


	//----- nvinfo : EIATTR_KPARAM_INFO
	.align		4
.L_77:
        /*0068*/ 	.byte	0x04, 0x17
        /*006a*/ 	.short	(.L_79 - .L_78)
.L_78:
        /*006c*/ 	.word	0x00000000
        /*0070*/ 	.short	0x0000
        /*0072*/ 	.short	0x0000
        /*0074*/ 	.byte	0x00, 0xf5, 0x21, 0x00


	//----- nvinfo : EIATTR_SPARSE_MMA_MASK
	.align		4
.L_79:
        /*0078*/ 	.byte	0x03, 0x50
        /*007a*/ 	.short	0x0000


	//----- nvinfo : EIATTR_MAXREG_COUNT
	.align		4
        /*007c*/ 	.byte	0x03, 0x1b
        /*007e*/ 	.short	0x00ff


	//----- nvinfo : EIATTR_NUM_BARRIERS
	.align		4
        /*0080*/ 	.byte	0x02, 0x4c
        /*0082*/ 	.byte	0x01
	.zero		1


	//----- nvinfo : EIATTR_MERCURY_ISA_VERSION
	.align		4
        /*0084*/ 	.byte	0x03, 0x5f
        /*0086*/ 	.short	0x0101


	//----- nvinfo : EIATTR_VRC_CTA_INIT_COUNT
	.align		4
        /*0088*/ 	.byte	0x02, 0x4a
	.zero		1
	.zero		1


	//----- nvinfo : EIATTR_EXIT_INSTR_OFFSETS
	.align		4
        /*008c*/ 	.byte	0x04, 0x1c
        /*008e*/ 	.short	(.L_81 - .L_80)


	//   ....[0]....
.L_80:
        /*0090*/ 	.word	0x000008e0


	//   ....[1]....
        /*0094*/ 	.word	0x00000df0


	//   ....[2]....
        /*0098*/ 	.word	0x00001060


	//   ....[3]....
        /*009c*/ 	.word	0x00001210


	//   ....[4]....
        /*00a0*/ 	.word	0x00001310


	//   ....[5]....
        /*00a4*/ 	.word	0x00001780


	//   ....[6]....
        /*00a8*/ 	.word	0x000019f0


	//   ....[7]....
        /*00ac*/ 	.word	0x00001ba0


	//   ....[8]....
        /*00b0*/ 	.word	0x00001ca0


	//   ....[9]....
        /*00b4*/ 	.word	0x00002110


	//   ....[10]....
        /*00b8*/ 	.word	0x00002380


	//   ....[11]....
        /*00bc*/ 	.word	0x00002530


	//   ....[12]....
        /*00c0*/ 	.word	0x00002630


	//----- nvinfo : EIATTR_CBANK_PARAM_SIZE
	.align		4
.L_81:
        /*00c4*/ 	.byte	0x03, 0x19
        /*00c6*/ 	.short	0x0028


	//----- nvinfo : EIATTR_PARAM_CBANK
	.align		4
        /*00c8*/ 	.byte	0x04, 0x0a
        /*00ca*/ 	.short	(.L_83 - .L_82)
	.align		4
.L_82:
        /*00cc*/ 	.word	index@(.nv.constant0._Z19warpGatherKernel_v3I6__halfmEvPKT_PKT0_PS1_iiii)
        /*00d0*/ 	.short	0x0380
        /*00d2*/ 	.short	0x0028


	//----- nvinfo : EIATTR_SW_WAR
	.align		4
.L_83:
        /*00d4*/ 	.byte	0x04, 0x36
        /*00d6*/ 	.short	(.L_85 - .L_84)
.L_84:
        /*00d8*/ 	.word	0x00000008
.L_85:


//--------------------- .nv.info._Z19warpGatherKernel_v3IfmEvPKT_PKT0_PS0_iiii --------------------------
	.section	.nv.info._Z19warpGatherKernel_v3IfmEvPKT_PKT0_PS0_iiii,"",@"SHT_CUDA_INFO"
	.sectionflags	@""
	.align	4


	//----- nvinfo : EIATTR_CUDA_API_VERSION
	.align		4
        /*0000*/ 	.byte	0x04, 0x37
        /*0002*/ 	.short	(.L_87 - .L_86)
.L_86:
        /*0004*/ 	.word	0x00000082


	//----- nvinfo : EIATTR_KPARAM_INFO
	.align		4
.L_87:
        /*0008*/ 	.byte	0x04, 0x17
        /*000a*/ 	.short	(.L_89 - .L_88)
.L_88:
        /*000c*/ 	.word	0x00000000
        /*0010*/ 	.short	0x0006
        /*0012*/ 	.short	0x0024
        /*0014*/ 	.byte	0x00, 0xf0, 0x11, 0x00


	//----- nvinfo : EIATTR_KPARAM_INFO
	.align		4
.L_89:
        /*0018*/ 	.byte	0x04, 0x17
        /*001a*/ 	.short	(.L_91 - .L_90)
.L_90:
        /*001c*/ 	.word	0x00000000
        /*0020*/ 	.short	0x0005
        /*0022*/ 	.short	0x0020
        /*0024*/ 	.byte	0x00, 0xf0, 0x11, 0x00


	//----- nvinfo : EIATTR_KPARAM_INFO
	.align		4
.L_91:
        /*0028*/ 	.byte	0x04, 0x17
        /*002a*/ 	.short	(.L_93 - .L_92)
.L_92:
        /*002c*/ 	.word	0x00000000
        /*0030*/ 	.short	0x0004
        /*0032*/ 	.short	0x001c
        /*0034*/ 	.byte	0x00, 0xf0, 0x11, 0x00


	//----- nvinfo : EIATTR_KPARAM_INFO
	.align		4
.L_93:
        /*0038*/ 	.byte	0x04, 0x17
        /*003a*/ 	.short	(.L_95 - .L_94)
.L_94:
        /*003c*/ 	.word	0x00000000
        /*0040*/ 	.short	0x0003
        /*0042*/ 	.short	0x0018
        /*0044*/ 	.byte	0x00, 0xf0, 0x11, 0x00


	//----- nvinfo : EIATTR_KPARAM_INFO
	.align		4
.L_95:
        /*0048*/ 	.byte	0x04, 0x17
        /*004a*/ 	.short	(.L_97 - .L_96)
.L_96:
        /*004c*/ 	.word	0x00000000
        /*0050*/ 	.short	0x0002
        /*0052*/ 	.short	0x0010
        /*0054*/ 	.byte	0x00, 0xf5, 0x21, 0x00


	//----- nvinfo : EIATTR_KPARAM_INFO
	.align		4
.L_97:
        /*0058*/ 	.byte	0x04, 0x17
        /*005a*/ 	.short	(.L_99 - .L_98)
.L_98:
        /*005c*/ 	.word	0x00000000
        /*0060*/ 	.short	0x0001
        /*0062*/ 	.short	0x0008
        /*0064*/ 	.byte	0x00, 0xf5, 0x21, 0x00


	//----- nvinfo : EIATTR_KPARAM_INFO
	.align		4
.L_99:
        /*0068*/ 	.byte	0x04, 0x17
        /*006a*/ 	.short	(.L_101 - .L_100)
.L_100:
        /*006c*/ 	.word	0x00000000
        /*0070*/ 	.short	0x0000
        /*0072*/ 	.short	0x0000
        /*0074*/ 	.byte	0x00, 0xf5, 0x21, 0x00


	//----- nvinfo : EIATTR_SPARSE_MMA_MASK
	.align		4
.L_101:
        /*0078*/ 	.byte	0x03, 0x50
        /*007a*/ 	.short	0x0000


	//----- nvinfo : EIATTR_MAXREG_COUNT
	.align		4
        /*007c*/ 	.byte	0x03, 0x1b
        /*007e*/ 	.short	0x00ff


	//----- nvinfo : EIATTR_NUM_BARRIERS
	.align		4
        /*0080*/ 	.byte	0x02, 0x4c
        /*0082*/ 	.byte	0x01
	.zero		1


	//----- nvinfo : EIATTR_MERCURY_ISA_VERSION
	.align		4
        /*0084*/ 	.byte	0x03, 0x5f
        /*0086*/ 	.short	0x0101


	//----- nvinfo : EIATTR_VRC_CTA_INIT_COUNT
	.align		4
        /*0088*/ 	.byte	0x02, 0x4a
	.zero		1
	.zero		1


	//----- nvinfo : EIATTR_EXIT_INSTR_OFFSETS
	.align		4
        /*008c*/ 	.byte	0x04, 0x1c
        /*008e*/ 	.short	(.L_103 - .L_102)


	//   ....[0]....
.L_102:
        /*0090*/ 	.word	0x000008e0


	//   ....[1]....
        /*0094*/ 	.word	0x00000df0


	//   ....[2]....
        /*0098*/ 	.word	0x00001060


	//   ....[3]....
        /*009c*/ 	.word	0x00001210


	//   ....[4]....
        /*00a0*/ 	.word	0x00001310


	//   ....[5]....
        /*00a4*/ 	.word	0x00001780


	//   ....[6]....
        /*00a8*/ 	.word	0x000019f0


	//   ....[7]....
        /*00ac*/ 	.word	0x00001ba0


	//   ....[8]....
        /*00b0*/ 	.word	0x00001ca0


	//   ....[9]....
        /*00b4*/ 	.word	0x00002110


	//   ....[10]....
        /*00b8*/ 	.word	0x00002380


	//   ....[11]....
        /*00bc*/ 	.word	0x00002530


	//   ....[12]....
        /*00c0*/ 	.word	0x00002630


	//----- nvinfo : EIATTR_CBANK_PARAM_SIZE
	.align		4
.L_103:
        /*00c4*/ 	.byte	0x03, 0x19
        /*00c6*/ 	.short	0x0028


	//----- nvinfo : EIATTR_PARAM_CBANK
	.align		4
        /*00c8*/ 	.byte	0x04, 0x0a
        /*00ca*/ 	.short	(.L_105 - .L_104)
	.align		4
.L_104:
        /*00cc*/ 	.word	index@(.nv.constant0._Z19warpGatherKernel_v3IfmEvPKT_PKT0_PS0_iiii)
        /*00d0*/ 	.short	0x0380
        /*00d2*/ 	.short	0x0028


	//----- nvinfo : EIATTR_SW_WAR
	.align		4
.L_105:
        /*00d4*/ 	.byte	0x04, 0x36
        /*00d6*/ 	.short	(.L_107 - .L_106)
.L_106:
        /*00d8*/ 	.word	0x00000008
.L_107:


//--------------------- .nv.callgraph             --------------------------
	.section	.nv.callgraph,"",@"SHT_CUDA_CALLGRAPH"
	.align	4
	.sectionentsize	8
	.align		4
        /*0000*/ 	.word	0x00000000
	.align		4
        /*0004*/ 	.word	0xffffffff
	.align		4
        /*0008*/ 	.word	0x00000000
	.align		4
        /*000c*/ 	.word	0xfffffffe
	.align		4
        /*0010*/ 	.word	0x00000000
	.align		4
        /*0014*/ 	.word	0xfffffffd
	.align		4
        /*0018*/ 	.word	0x00000000
	.align		4
        /*001c*/ 	.word	0xfffffffc


//--------------------- .nv.constant4             --------------------------
	.section	.nv.constant4,"a",@progbits
	.align	8
	.align		8
.nv.constant4:
        /*0000*/ 	.dword	_ZN34_INTERNAL_81c1835b_4_k_cu_c930f3dd4cuda3std3__45__cpo5beginE
	.align		8
        /*0008*/ 	.dword	_ZN34_INTERNAL_81c1835b_4_k_cu_c930f3dd4cuda3std3__45__cpo3endE
	.align		8
        /*0010*/ 	.dword	_ZN34_INTERNAL_81c1835b_4_k_cu_c930f3dd4cuda3std3__45__cpo6cbeginE
	.align		8
        /*0018*/ 	.dword	_ZN34_INTERNAL_81c1835b_4_k_cu_c930f3dd4cuda3std3__45__cpo4cendE
	.align		8
        /*0020*/ 	.dword	_ZN34_INTERNAL_81c1835b_4_k_cu_c930f3dd4cuda3std3__45__cpo6rbeginE
	.align		8
        /*0028*/ 	.dword	_ZN34_INTERNAL_81c1835b_4_k_cu_c930f3dd4cuda3std3__45__cpo4rendE
	.align		8
        /*0030*/ 	.dword	_ZN34_INTERNAL_81c1835b_4_k_cu_c930f3dd4cuda3std3__45__cpo7crbeginE
	.align		8
        /*0038*/ 	.dword	_ZN34_INTERNAL_81c1835b_4_k_cu_c930f3dd4cuda3std3__45__cpo5crendE
	.align		8
        /*0040*/ 	.dword	_ZN34_INTERNAL_81c1835b_4_k_cu_c930f3dd4cuda3std3__436_GLOBAL__N__81c1835b_4_k_cu_c930f3dd6ignoreE
	.align		8
        /*0048*/ 	.dword	_ZN34_INTERNAL_81c1835b_4_k_cu_c930f3dd4cuda3std3__419piecewise_constructE
	.align		8
        /*0050*/ 	.dword	_ZN34_INTERNAL_81c1835b_4_k_cu_c930f3dd4cuda3std3__48in_placeE
	.align		8
        /*0058*/ 	.dword	_ZN34_INTERNAL_81c1835b_4_k_cu_c930f3dd4cuda3std3__420unreachable_sentinelE
	.align		8
        /*0060*/ 	.dword	_ZN34_INTERNAL_81c1835b_4_k_cu_c930f3dd4cuda3std3__47nulloptE
	.align		8
        /*0068*/ 	.dword	_ZN34_INTERNAL_81c1835b_4_k_cu_c930f3dd4cuda3std3__48unexpectE
	.align		8
        /*0070*/ 	.dword	_ZN34_INTERNAL_81c1835b_4_k_cu_c930f3dd4cuda3std6ranges3__45__cpo4swapE
	.align		8
        /*0078*/ 	.dword	_ZN34_INTERNAL_81c1835b_4_k_cu_c930f3dd4cuda3std6ranges3__45__cpo9iter_moveE
	.align		8
        /*0080*/ 	.dword	_ZN34_INTERNAL_81c1835b_4_k_cu_c930f3dd4cuda3std6ranges3__45__cpo5beginE
	.align		8
        /*0088*/ 	.dword	_ZN34_INTERNAL_81c1835b_4_k_cu_c930f3dd4cuda3std6ranges3__45__cpo3endE
	.align		8
        /*0090*/ 	.dword	_ZN34_INTERNAL_81c1835b_4_k_cu_c930f3dd4cuda3std6ranges3__45__cpo6cbeginE
	.align		8
        /*0098*/ 	.dword	_ZN34_INTERNAL_81c1835b_4_k_cu_c930f3dd4cuda3std6ranges3__45__cpo4cendE
	.align		8
        /*00a0*/ 	.dword	_ZN34_INTERNAL_81c1835b_4_k_cu_c930f3dd4cuda3std6ranges3__45__cpo7advanceE
	.align		8
        /*00a8*/ 	.dword	_ZN34_INTERNAL_81c1835b_4_k_cu_c930f3dd4cuda3std6ranges3__45__cpo9iter_swapE
	.align		8
        /*00b0*/ 	.dword	_ZN34_INTERNAL_81c1835b_4_k_cu_c930f3dd4cuda3std6ranges3__45__cpo4nextE
	.align		8
        /*00b8*/ 	.dword	_ZN34_INTERNAL_81c1835b_4_k_cu_c930f3dd4cuda3std6ranges3__45__cpo4prevE
	.align		8
        /*00c0*/ 	.dword	_ZN34_INTERNAL_81c1835b_4_k_cu_c930f3dd4cuda3std6ranges3__45__cpo4dataE
	.align		8
        /*00c8*/ 	.dword	_ZN34_INTERNAL_81c1835b_4_k_cu_c930f3dd4cuda3std6ranges3__45__cpo5cdataE
	.align		8
        /*00d0*/ 	.dword	_ZN34_INTERNAL_81c1835b_4_k_cu_c930f3dd4cuda3std6ranges3__45__cpo4sizeE
	.align		8
        /*00d8*/ 	.dword	_ZN34_INTERNAL_81c1835b_4_k_cu_c930f3dd4cuda3std6ranges3__45__cpo5ssizeE
	.align		8
        /*00e0*/ 	.dword	_ZN34_INTERNAL_81c1835b_4_k_cu_c930f3dd4cuda3std6ranges3__45__cpo8distanceE
	.align		8
        /*00e8*/ 	.dword	_ZN34_INTERNAL_81c1835b_4_k_cu_c930f3dd6thrust24THRUST_300001_SM_1000_NS6system6detail10sequential3seqE
	.align		8
        /*00f0*/ 	.dword	_ZN34_INTERNAL_81c1835b_4_k_cu_c930f3dd6thrust24THRUST_300001_SM_1000_NS12placeholders2_1E
	.align		8
        /*00f8*/ 	.dword	_ZN34_INTERNAL_81c1835b_4_k_cu_c930f3dd6thrust24THRUST_300001_SM_1000_NS12placeholders2_2E
	.align		8
        /*0100*/ 	.dword	_ZN34_INTERNAL_81c1835b_4_k_cu_c930f3dd6thrust24THRUST_300001_SM_1000_NS12placeholders2_3E
	.align		8
        /*0108*/ 	.dword	_ZN34_INTERNAL_81c1835b_4_k_cu_c930f3dd6thrust24THRUST_300001_SM_1000_NS12placeholders2_4E
	.align		8
        /*0110*/ 	.dword	_ZN34_INTERNAL_81c1835b_4_k_cu_c930f3dd6thrust24THRUST_300001_SM_1000_NS12placeholders2_5E
	.align		8
        /*0118*/ 	.dword	_ZN34_INTERNAL_81c1835b_4_k_cu_c930f3dd6thrust24THRUST_300001_SM_1000_NS12placeholders2_6E
	.align		8
        /*0120*/ 	.dword	_ZN34_INTERNAL_81c1835b_4_k_cu_c930f3dd6thrust24THRUST_300001_SM_1000_NS12placeholders2_7E
	.align		8
        /*0128*/ 	.dword	_ZN34_INTERNAL_81c1835b_4_k_cu_c930f3dd6thrust24THRUST_300001_SM_1000_NS12placeholders2_8E
	.align		8
        /*0130*/ 	.dword	_ZN34_INTERNAL_81c1835b_4_k_cu_c930f3dd6thrust24THRUST_300001_SM_1000_NS12placeholders2_9E
	.align		8
        /*0138*/ 	.dword	_ZN34_INTERNAL_81c1835b_4_k_cu_c930f3dd6thrust24THRUST_300001_SM_1000_NS12placeholders3_10E


//--------------------- .text._ZN3cub18CUB_300001_SM_10006detail11EmptyKernelIvEEvv --------------------------
	.section	.text._ZN3cub18CUB_300001_SM_10006detail11EmptyKernelIvEEvv,"ax",@progbits
	.align	128
        .global         _ZN3cub18CUB_300001_SM_10006detail11EmptyKernelIvEEvv
        .type           _ZN3cub18CUB_300001_SM_10006detail11EmptyKernelIvEEvv,@function
        .size           _ZN3cub18CUB_300001_SM_10006detail11EmptyKernelIvEEvv,(.L_x_39 - _ZN3cub18CUB_300001_SM_10006detail11EmptyKernelIvEEvv)
        .other          _ZN3cub18CUB_300001_SM_10006detail11EmptyKernelIvEEvv,@"STO_CUDA_ENTRY STV_DEFAULT"
_ZN3cub18CUB_300001_SM_10006detail11EmptyKernelIvEEvv:
.text._ZN3cub18CUB_300001_SM_10006detail11EmptyKernelIvEEvv:
[----:B------:R-:W-:Y:S01]  /*0000*/  LDC R1, c[0x0][0x37c] ;  /* 0x0000df00ff017b82 */ /* 0x000fe20000000800 */
[----:B------:R-:W-:Y:S05]  /*0010*/  EXIT ;  /* 0x000000000000794d */ /* 0x000fea0003800000 */
.L_x_0:
[----:B------:R-:W-:-:S00]  /*0020*/  BRA `(.L_x_0) ;  /* 0xfffffffc00fc7947 */ /* 0x000fc0000383ffff */
[----:B------:R-:W-:-:S00]  /*0030*/  NOP ;  /* 0x0000000000007918 */ /* 0x000fc00000000000 */
        /* <DEDUP_REMOVED lines=12> */
.L_x_39:


//--------------------- .text._Z19warpGatherKernel_v3I6__halfmEvPKT_PKT0_PS1_iiii --------------------------
	.section	.text._Z19warpGatherKernel_v3I6__halfmEvPKT_PKT0_PS1_iiii,"ax",@progbits
	.align	128
        .global         _Z19warpGatherKernel_v3I6__halfmEvPKT_PKT0_PS1_iiii
        .type           _Z19warpGatherKernel_v3I6__halfmEvPKT_PKT0_PS1_iiii,@function
        .size           _Z19warpGatherKernel_v3I6__halfmEvPKT_PKT0_PS1_iiii,(.L_x_40 - _Z19warpGatherKernel_v3I6__halfmEvPKT_PKT0_PS1_iiii)
        .other          _Z19warpGatherKernel_v3I6__halfmEvPKT_PKT0_PS1_iiii,@"STO_CUDA_ENTRY STV_DEFAULT"
_Z19warpGatherKernel_v3I6__halfmEvPKT_PKT0_PS1_iiii:
.text._Z19warpGatherKernel_v3I6__halfmEvPKT_PKT0_PS1_iiii:
[----:B------:R-:W-:Y:S08]  /*0000*/  LDC R1, c[0x0][0x37c] ;  /* 0x0000df00ff017b82 */ /* 0x000ff00000000800 */
[----:B------:R-:W0:Y:S01]  /*0010*/  LDC R0, c[0x0][0x3a4] ;  /* 0x0000e900ff007b82 */ /* 0x000e220000000800 */
[----:B------:R-:W1:Y:S01]  /*0020*/  S2R R7, SR_TID.Y ;  /* 0x0000000000077919 */ /* 0x000e620000002200 */
[----:B------:R-:W2:Y:S01]  /*0030*/  LDCU UR9, c[0x0][0x360] ;  /* 0x00006c00ff0977ac */ /* 0x000ea20008000800 */
[----:B------:R-:W3:Y:S01]  /*0040*/  S2R R2, SR_TID.X ;  /* 0x0000000000027919 */ /* 0x000ee20000002100 */
[----:B------:R-:W4:Y:S04]  /*0050*/  LDCU.64 UR6, c[0x0][0x358] ;  /* 0x00006b00ff0677ac */ /* 0x000f280008000a00 */
[----:B------:R-:W1:Y:S08]  /*0060*/  S2UR UR4, SR_CTAID.Y ;  /* 0x00000000000479c3 */ /* 0x000e700000002600 */
[----:B------:R-:W1:Y:S01]  /*0070*/  LDC R4, c[0x0][0x364] ;  /* 0x0000d900ff047b82 */ /* 0x000e620000000800 */
[----:B0-----:R-:W-:-:S04]  /*0080*/  IADD3 R6, PT, PT, R0, -0x1, RZ ;  /* 0xffffffff00067810 */ /* 0x001fc80007ffe0ff */
[----:B--2---:R-:W-:Y:S01]  /*0090*/  ISETP.LT.U32.AND P0, PT, R6, UR9, PT ;  /* 0x0000000906007c0c */ /* 0x004fe2000bf01070 */
[----:B-1----:R-:W-:-:S12]  /*00a0*/  IMAD R3, R4, UR4, R7 ;  /* 0x0000000404037c24 */ /* 0x002fd8000f8e0207 */
[----:B---34-:R-:W-:Y:S05]  /*00b0*/  @P0 BRA `(.L_x_1) ;  /* 0x0000000400300947 */ /* 0x018fea0003800000 */
[----:B------:R-:W0:Y:S01]  /*00c0*/  I2F.U32.RP R8, UR9 ;  /* 0x0000000900087d06 */ /* 0x000e220008209000 */
[----:B------:R-:W-:Y:S02]  /*00d0*/  ISETP.NE.U32.AND P2, PT, RZ, UR9, PT ;  /* 0x00000009ff007c0c */ /* 0x000fe4000bf45070 */
[----:B------:R-:W-:-:S05]  /*00e0*/  MOV R15, RZ ;  /* 0x000000ff000f7202 */ /* 0x000fca0000000f00 */
[----:B0-----:R-:W0:Y:S02]  /*00f0*/  MUFU.RCP R8, R8 ;  /* 0x0000000800087308 */ /* 0x001e240000001000 */
[----:B0-----:R-:W-:-:S06]  /*0100*/  IADD3 R4, PT, PT, R8, 0xffffffe, RZ ;  /* 0x0ffffffe08047810 */ /* 0x001fcc0007ffe0ff */
[----:B------:R0:W1:Y:S02]  /*0110*/  F2I.FTZ.U32.TRUNC.NTZ R5, R4 ;  /* 0x0000000400057305 */ /* 0x000064000021f000 */
[----:B0-----:R-:W-:Y:S01]  /*0120*/  HFMA2 R4, -RZ, RZ, 0, 0 ;  /* 0x00000000ff047431 */ /* 0x001fe200000001ff */
[----:B-1----:R-:W-:-:S05]  /*0130*/  IADD3 R9, PT, PT, RZ, -R5, RZ ;  /* 0x80000005ff097210 */ /* 0x002fca0007ffe0ff */
[----:B------:R-:W-:-:S04]  /*0140*/  IMAD R9, R9, UR9, RZ ;  /* 0x0000000909097c24 */ /* 0x000fc8000f8e02ff */
[----:B------:R-:W-:-:S06]  /*0150*/  IMAD.HI.U32 R5, R5, R9, R4 ;  /* 0x0000000905057227 */ /* 0x000fcc00078e0004 */
[----:B------:R-:W-:-:S05]  /*0160*/  IMAD.HI.U32 R5, R5, R6, RZ ;  /* 0x0000000605057227 */ /* 0x000fca00078e00ff */
[----:B------:R-:W-:-:S05]  /*0170*/  IADD3 R9, PT, PT, -R5, RZ, RZ ;  /* 0x000000ff05097210 */ /* 0x000fca0007ffe1ff */
[----:B------:R-:W-:-:S05]  /*0180*/  IMAD R6, R9, UR9, R6 ;  /* 0x0000000909067c24 */ /* 0x000fca000f8e0206 */
[----:B------:R-:W-:-:S13]  /*0190*/  ISETP.GE.U32.AND P0, PT, R6, UR9, PT ;  /* 0x0000000906007c0c */ /* 0x000fda000bf06070 */
[----:B------:R-:W-:Y:S02]  /*01a0*/  @P0 IADD3 R6, PT, PT, R6, -UR9, RZ ;  /* 0x8000000906060c10 */ /* 0x000fe4000fffe0ff */
[----:B------:R-:W-:Y:S02]  /*01b0*/  @P0 IADD3 R5, PT, PT, R5, 0x1, RZ ;  /* 0x0000000105050810 */ /* 0x000fe40007ffe0ff */
[----:B------:R-:W-:-:S13]  /*01c0*/  ISETP.GE.U32.AND P1, PT, R6, UR9, PT ;  /* 0x0000000906007c0c */ /* 0x000fda000bf26070 */
[----:B------:R-:W-:Y:S02]  /*01d0*/  @P1 IADD3 R5, PT, PT, R5, 0x1, RZ ;  /* 0x0000000105051810 */ /* 0x000fe40007ffe0ff */
[----:B------:R-:W-:-:S04]  /*01e0*/  @!P2 LOP3.LUT R5, RZ, UR9, RZ, 0x33, !PT ;  /* 0x00000009ff05ac12 */ /* 0x000fc8000f8e33ff */
[C---:B------:R-:W-:Y:S02]  /*01f0*/  ISETP.GE.U32.AND P1, PT, R5.reuse, 0x4, PT ;  /* 0x000000040500780c */ /* 0x040fe40003f26070 */
[----:B------:R-:W-:-:S04]  /*0200*/  VIMNMX.U32 R8, PT, PT, R5, 0x1, !PT ;  /* 0x0000000105087848 */ /* 0x000fc80007fe0000 */
[----:B------:R-:W-:-:S04]  /*0210*/  LOP3.LUT R6, R8, 0x3, RZ, 0xc0, !PT ;  /* 0x0000000308067812 */ /* 0x000fc800078ec0ff */
[----:B------:R-:W-:-:S03]  /*0220*/  ISETP.NE.AND P0, PT, R6, RZ, PT ;  /* 0x000000ff0600720c */ /* 0x000fc60003f05270 */
[----:B------:R-:W-:Y:S10]  /*0230*/  @!P1 BRA `(.L_x_2) ;  /* 0x0000000000849947 */ /* 0x000ff40003800000 */
[----:B------:R-:W0:Y:S01]  /*0240*/  S2UR UR5, SR_CgaCtaId ;  /* 0x00000000000579c3 */ /* 0x000e220000008800 */
[----:B------:R-:W-:Y:S01]  /*0250*/  UMOV UR4, 0x400 ;  /* 0x0000040000047882 */ /* 0x000fe20000000000 */
[----:B------:R-:W-:Y:S01]  /*0260*/  LOP3.LUT R15, R8, 0xfffffffc, RZ, 0xc0, !PT ;  /* 0xfffffffc080f7812 */ /* 0x000fe200078ec0ff */
[-CC-:B------:R-:W-:Y:S01]  /*0270*/  IMAD R8, R7, R0.reuse, R2.reuse ;  /* 0x0000000007087224 */ /* 0x180fe200078e0202 */
[----:B------:R-:W-:Y:S01]  /*0280*/  USHF.L.U32 UR8, UR9, 0x3, URZ ;  /* 0x0000000309087899 */ /* 0x000fe200080006ff */
[----:B------:R-:W-:Y:S01]  /*0290*/  IMAD R19, R3, R0, R2 ;  /* 0x0000000003137224 */ /* 0x000fe200078e0202 */
[----:B------:R-:W-:Y:S02]  /*02a0*/  IADD3 R14, PT, PT, -R15, RZ, RZ ;  /* 0x000000ff0f0e7210 */ /* 0x000fe40007ffe1ff */
[----:B------:R-:W1:Y:S01]  /*02b0*/  LDC.64 R4, c[0x0][0x388] ;  /* 0x0000e200ff047b82 */ /* 0x000e620000000a00 */
[----:B0-----:R-:W-:-:S06]  /*02c0*/  ULEA UR4, UR5, UR4, 0x18 ;  /* 0x0000000405047291 */ /* 0x001fcc000f8ec0ff */
[----:B------:R-:W-:-:S07]  /*02d0*/  LEA R18, R8, UR4, 0x2 ;  /* 0x0000000408127c11 */ /* 0x000fce000f8e10ff */
.L_x_3:
[----:B-1----:R-:W-:-:S03]  /*02e0*/  IMAD.WIDE R16, R19, 0x8, R4 ;  /* 0x0000000813107825 */ /* 0x002fc600078e0204 */
[----:B------:R-:W-:-:S04]  /*02f0*/  IADD3 R12, P1, PT, R16, UR8, RZ ;  /* 0x00000008100c7c10 */ /* 0x000fc8000ff3e0ff */
[----:B------:R-:W-:Y:S02]  /*0300*/  IADD3.X R13, PT, PT, RZ, R17, RZ, P1, !PT ;  /* 0x00000011ff0d7210 */ /* 0x000fe40000ffe4ff */
[----:B------:R-:W-:Y:S01]  /*0310*/  IADD3 R10, P1, PT, R12, UR8, RZ ;  /* 0x000000080c0a7c10 */ /* 0x000fe2000ff3e0ff */
[----:B--2---:R-:W2:Y:S03]  /*0320*/  LDG.E R17, desc[UR6][R16.64] ;  /* 0x0000000610117981 */ /* 0x004ea6000c1e1900 */
[----:B------:R-:W-:Y:S01]  /*0330*/  IADD3.X R11, PT, PT, RZ, R13, RZ, P1, !PT ;  /* 0x0000000dff0b7210 */ /* 0x000fe20000ffe4ff */
[----:B------:R-:W3:Y:S01]  /*0340*/  LDG.E R12, desc[UR6][R12.64] ;  /* 0x000000060c0c7981 */ /* 0x000ee2000c1e1900 */
[----:B------:R-:W-:-:S04]  /*0350*/  IADD3 R8, P1, PT, R10, UR8, RZ ;  /* 0x000000080a087c10 */ /* 0x000fc8000ff3e0ff */
[----:B------:R-:W-:Y:S02]  /*0360*/  IADD3.X R9, PT, PT, RZ, R11, RZ, P1, !PT ;  /* 0x0000000bff097210 */ /* 0x000fe40000ffe4ff */
[----:B------:R-:W4:Y:S04]  /*0370*/  LDG.E R11, desc[UR6][R10.64] ;  /* 0x000000060a0b7981 */ /* 0x000f28000c1e1900 */
[----:B------:R-:W5:Y:S01]  /*0380*/  LDG.E R8, desc[UR6][R8.64] ;  /* 0x0000000608087981 */ /* 0x000f62000c1e1900 */
[----:B------:R-:W0:Y:S01]  /*0390*/  LDC R25, c[0x0][0x360] ;  /* 0x0000d800ff197b82 */ /* 0x000e220000000800 */
[----:B------:R-:W-:-:S04]  /*03a0*/  IADD3 R14, PT, PT, R14, 0x4, RZ ;  /* 0x000000040e0e7810 */ /* 0x000fc80007ffe0ff */
[----:B------:R-:W-:Y:S02]  /*03b0*/  ISETP.NE.AND P1, PT, R14, RZ, PT ;  /* 0x000000ff0e00720c */ /* 0x000fe40003f25270 */
[CC--:B0-----:R-:W-:Y:S01]  /*03c0*/  LEA R21, R25.reuse, R18.reuse, 0x2 ;  /* 0x0000001219157211 */ /* 0x0c1fe200078e10ff */
[C---:B------:R-:W-:Y:S01]  /*03d0*/  IMAD R23, R25.reuse, 0xc, R18 ;  /* 0x0000000c19177824 */ /* 0x040fe200078e0212 */
[C---:B------:R-:W-:Y:S01]  /*03e0*/  LEA R19, R25.reuse, R19, 0x2 ;  /* 0x0000001319137211 */ /* 0x040fe200078e10ff */
[----:B--2---:R-:W-:Y:S04]  /*03f0*/  STS [R18], R17 ;  /* 0x0000001112007388 */ /* 0x004fe80000000800 */
[----:B---3--:R-:W-:Y:S04]  /*0400*/  STS [R21], R12 ;  /* 0x0000000c15007388 */ /* 0x008fe80000000800 */
[----:B----4-:R0:W-:Y:S04]  /*0410*/  STS [R18+UR8], R11 ;  /* 0x0000000b12007988 */ /* 0x0101e80008000808 */
[----:B-----5:R2:W-:Y:S01]  /*0420*/  STS [R23], R8 ;  /* 0x0000000817007388 */ /* 0x0205e20000000800 */
[----:B0-----:R-:W-:Y:S01]  /*0430*/  LEA R18, R25, R18, 0x4 ;  /* 0x0000001219127211 */ /* 0x001fe200078e20ff */
[----:B------:R-:W-:Y:S06]  /*0440*/  @P1 BRA `(.L_x_3) ;  /* 0xfffffffc00a41947 */ /* 0x000fec000383ffff */
.L_x_2:
[----:B------:R-:W-:Y:S05]  /*0450*/  @!P0 BRA `(.L_x_1) ;  /* 0x0000000000488947 */ /* 0x000fea0003800000 */
[----:B------:R-:W0:Y:S01]  /*0460*/  S2UR UR5, SR_CgaCtaId ;  /* 0x00000000000579c3 */ /* 0x000e220000008800 */
[----:B------:R-:W-:Y:S01]  /*0470*/  IMAD R15, R15, UR9, R2 ;  /* 0x000000090f0f7c24 */ /* 0x000fe2000f8e0202 */
[----:B------:R-:W-:Y:S01]  /*0480*/  UMOV UR4, 0x400 ;  /* 0x0000040000047882 */ /* 0x000fe20000000000 */
[----:B------:R-:W-:Y:S02]  /*0490*/  IADD3 R10, PT, PT, -R6, RZ, RZ ;  /* 0x000000ff060a7210 */ /* 0x000fe40007ffe1ff */
[-CC-:B--2---:R-:W-:Y:S02]  /*04a0*/  IMAD R8, R7, R0.reuse, R15.reuse ;  /* 0x0000000007087224 */ /* 0x184fe400078e020f */
[----:B------:R-:W-:Y:S01]  /*04b0*/  IMAD R15, R3, R0, R15 ;  /* 0x00000000030f7224 */ /* 0x000fe200078e020f */
[----:B------:R-:W1:Y:S01]  /*04c0*/  LDC.64 R4, c[0x0][0x388] ;  /* 0x0000e200ff047b82 */ /* 0x000e620000000a00 */
[----:B0-----:R-:W-:-:S06]  /*04d0*/  ULEA UR4, UR5, UR4, 0x18 ;  /* 0x0000000405047291 */ /* 0x001fcc000f8ec0ff */
[----:B------:R-:W-:-:S07]  /*04e0*/  LEA R6, R8, UR4, 0x2 ;  /* 0x0000000408067c11 */ /* 0x000fce000f8e10ff */
.L_x_4:
[----:B-1----:R-:W-:-:S06]  /*04f0*/  IMAD.WIDE R8, R15, 0x8, R4 ;  /* 0x000000080f087825 */ /* 0x002fcc00078e0204 */
[----:B------:R-:W2:Y:S01]  /*0500*/  LDG.E R9, desc[UR6][R8.64] ;  /* 0x0000000608097981 */ /* 0x000ea2000c1e1900 */
[----:B------:R-:W0:Y:S01]  /*0510*/  LDC R11, c[0x0][0x360] ;  /* 0x0000d800ff0b7b82 */ /* 0x000e220000000800 */
[----:B------:R-:W-:Y:S02]  /*0520*/  IADD3 R10, PT, PT, R10, 0x1, RZ ;  /* 0x000000010a0a7810 */ /* 0x000fe40007ffe0ff */
[----:B------:R-:W-:Y:S02]  /*0530*/  IADD3 R15, PT, PT, R15, UR9, RZ ;  /* 0x000000090f0f7c10 */ /* 0x000fe4000fffe0ff */
[----:B------:R-:W-:Y:S01]  /*0540*/  ISETP.NE.AND P0, PT, R10, RZ, PT ;  /* 0x000000ff0a00720c */ /* 0x000fe20003f05270 */
[----:B--2---:R0:W-:Y:S02]  /*0550*/  STS [R6], R9 ;  /* 0x0000000906007388 */ /* 0x0041e40000000800 */
[----:B0-----:R-:W-:-:S10]  /*0560*/  LEA R6, R11, R6, 0x2 ;  /* 0x000000060b067211 */ /* 0x001fd400078e10ff */
[----:B------:R-:W-:Y:S05]  /*0570*/  @P0 BRA `(.L_x_4) ;  /* 0xfffffffc00dc0947 */ /* 0x000fea000383ffff */
.L_x_1:
[----:B------:R-:W0:Y:S01]  /*0580*/  I2F.U32.RP R6, UR9 ;  /* 0x0000000900067d06 */ /* 0x000e220008209000 */
[----:B------:R-:W-:Y:S01]  /*0590*/  HFMA2 R4, -RZ, RZ, 0, 0 ;  /* 0x00000000ff047431 */ /* 0x000fe200000001ff */
[----:B------:R-:W-:Y:S01]  /*05a0*/  ISETP.NE.U32.AND P1, PT, RZ, UR9, PT ;  /* 0x00000009ff007c0c */ /* 0x000fe2000bf25070 */
[----:B------:R-:W1:Y:S01]  /*05b0*/  S2R R13, SR_CTAID.X ;  /* 0x00000000000d7919 */ /* 0x000e620000002500 */
[----:B------:R-:W3:Y:S04]  /*05c0*/  LDCU UR4, c[0x0][0x3a0] ;  /* 0x00007400ff0477ac */ /* 0x000ee80008000800 */
[----:B0-----:R-:W2:Y:S02]  /*05d0*/  MUFU.RCP R6, R6 ;  /* 0x0000000600067308 */ /* 0x001ea40000001000 */
[----:B--2---:R-:W-:-:S06]  /*05e0*/  IADD3 R8, PT, PT, R6, 0xffffffe, RZ ;  /* 0x0ffffffe06087810 */ /* 0x004fcc0007ffe0ff */
[----:B------:R-:W0:Y:S02]  /*05f0*/  F2I.FTZ.U32.TRUNC.NTZ R5, R8 ;  /* 0x0000000800057305 */ /* 0x000e24000021f000 */
[----:B0-----:R-:W-:-:S05]  /*0600*/  IADD3 R9, PT, PT, RZ, -R5, RZ ;  /* 0x80000005ff097210 */ /* 0x001fca0007ffe0ff */
[----:B------:R-:W-:-:S04]  /*0610*/  IMAD R9, R9, UR9, RZ ;  /* 0x0000000909097c24 */ /* 0x000fc8000f8e02ff */
[----:B------:R-:W-:-:S06]  /*0620*/  IMAD.HI.U32 R9, R5, R9, R4 ;  /* 0x0000000905097227 */ /* 0x000fcc00078e0004 */
[----:B------:R-:W-:-:S05]  /*0630*/  IMAD.HI.U32 R4, R9, R0, RZ ;  /* 0x0000000009047227 */ /* 0x000fca00078e00ff */
[----:B------:R-:W-:-:S05]  /*0640*/  IADD3 R5, PT, PT, -R4, RZ, RZ ;  /* 0x000000ff04057210 */ /* 0x000fca0007ffe1ff */
[----:B------:R-:W-:-:S05]  /*0650*/  IMAD R5, R5, UR9, R0 ;  /* 0x0000000905057c24 */ /* 0x000fca000f8e0200 */
[----:B------:R-:W-:-:S13]  /*0660*/  ISETP.GE.U32.AND P0, PT, R5, UR9, PT ;  /* 0x0000000905007c0c */ /* 0x000fda000bf06070 */
[----:B------:R-:W-:-:S04]  /*0670*/  @P0 IADD3 R5, PT, PT, R5, -UR9, RZ ;  /* 0x8000000905050c10 */ /* 0x000fc8000fffe0ff */
[----:B------:R-:W-:-:S13]  /*0680*/  ISETP.GE.U32.AND P0, PT, R5, UR9, PT ;  /* 0x0000000905007c0c */ /* 0x000fda000bf06070 */
[----:B------:R-:W-:Y:S02]  /*0690*/  @P0 IADD3 R5, PT, PT, R5, -UR9, RZ ;  /* 0x8000000905050c10 */ /* 0x000fe4000fffe0ff */
[----:B------:R-:W-:-:S04]  /*06a0*/  @!P1 LOP3.LUT R5, RZ, UR9, RZ, 0x33, !PT ;  /* 0x00000009ff059c12 */ /* 0x000fc8000f8e33ff */
[----:B------:R-:W-:-:S13]  /*06b0*/  ISETP.GE.U32.AND P0, PT, R2, R5, PT ;  /* 0x000000050200720c */ /* 0x000fda0003f06070 */
[----:B------:R-:W0:Y:S01]  /*06c0*/  @!P0 LDC.64 R10, c[0x0][0x388] ;  /* 0x0000e200ff0a8b82 */ /* 0x000e220000000a00 */
[----:B------:R-:W-:-:S04]  /*06d0*/  @!P0 IMAD R5, R3, R0, R2 ;  /* 0x0000000003058224 */ /* 0x000fc800078e0202 */
[----:B0-----:R-:W-:-:S03]  /*06e0*/  @!P0 IMAD.WIDE.U32 R10, R5, 0x8, R10 ;  /* 0x00000008050a8825 */ /* 0x001fc600078e000a */
[----:B------:R-:W0:Y:S02]  /*06f0*/  LDC R5, c[0x0][0x398] ;  /* 0x0000e600ff057b82 */ /* 0x000e240000000800 */
[----:B------:R3:W2:Y:S01]  /*0700*/  @!P0 LDG.E R4, desc[UR6][R10.64] ;  /* 0x000000060a048981 */ /* 0x0006a2000c1e1900 */
[--C-:B-1----:R-:W-:Y:S02]  /*0710*/  IMAD R6, R13, UR9, R2.reuse ;  /* 0x000000090d067c24 */ /* 0x102fe4000f8e0202 */
[----:B------:R-:W-:Y:S02]  /*0720*/  @!P0 IMAD R2, R7, R0, R2 ;  /* 0x0000000007028224 */ /* 0x000fe400078e0202 */
[----:B---3--:R-:W-:Y:S01]  /*0730*/  IMAD R11, R6, UR4, RZ ;  /* 0x00000004060b7c24 */ /* 0x008fe2000f8e02ff */
[----:B------:R-:W-:-:S04]  /*0740*/  @!P0 MOV R6, 0x400 ;  /* 0x0000040000068802 */ /* 0x000fc80000000f00 */
[----:B------:R-:W-:Y:S02]  /*0750*/  IABS R16, R11 ;  /* 0x0000000b00107213 */ /* 0x000fe40000000000 */
[----:B0-----:R-:W-:-:S04]  /*0760*/  IABS R15, R5 ;  /* 0x00000005000f7213 */ /* 0x001fc80000000000 */
[----:B------:R-:W0:Y:S08]  /*0770*/  I2F.RP R12, R15 ;  /* 0x0000000f000c7306 */ /* 0x000e300000209400 */
[----:B0-----:R-:W0:Y:S02]  /*0780*/  MUFU.RCP R12, R12 ;  /* 0x0000000c000c7308 */ /* 0x001e240000001000 */
[----:B0-----:R-:W-:-:S06]  /*0790*/  IADD3 R8, PT, PT, R12, 0xffffffe, RZ ;  /* 0x0ffffffe0c087810 */ /* 0x001fcc0007ffe0ff */
[----:B------:R0:W1:Y:S02]  /*07a0*/  F2I.FTZ.U32.TRUNC.NTZ R9, R8 ;  /* 0x0000000800097305 */ /* 0x000064000021f000 */
[----:B0-----:R-:W-:Y:S02]  /*07b0*/  MOV R8, RZ ;  /* 0x000000ff00087202 */ /* 0x001fe40000000f00 */
[----:B-1----:R-:W-:-:S05]  /*07c0*/  IADD3 R10, PT, PT, RZ, -R9, RZ ;  /* 0x80000009ff0a7210 */ /* 0x002fca0007ffe0ff */
[----:B------:R-:W-:-:S04]  /*07d0*/  IMAD R13, R10, R15, RZ ;  /* 0x0000000f0a0d7224 */ /* 0x000fc800078e02ff */
[----:B------:R-:W-:Y:S02]  /*07e0*/  IMAD.HI.U32 R9, R9, R13, R8 ;  /* 0x0000000d09097227 */ /* 0x000fe400078e0008 */
[----:B------:R-:W0:Y:S04]  /*07f0*/  @!P0 S2R R13, SR_CgaCtaId ;  /* 0x00000000000d8919 */ /* 0x000e280000008800 */
[----:B------:R-:W-:-:S05]  /*0800*/  IMAD.HI.U32 R9, R9, R16, RZ ;  /* 0x0000001009097227 */ /* 0x000fca00078e00ff */
[----:B------:R-:W-:-:S05]  /*0810*/  IADD3 R9, PT, PT, -R9, RZ, RZ ;  /* 0x000000ff09097210 */ /* 0x000fca0007ffe1ff */
[----:B------:R-:W-:-:S05]  /*0820*/  IMAD R16, R15, R9, R16 ;  /* 0x000000090f107224 */ /* 0x000fca00078e0210 */
[----:B------:R-:W-:Y:S02]  /*0830*/  ISETP.GT.U32.AND P1, PT, R15, R16, PT ;  /* 0x000000100f00720c */ /* 0x000fe40003f24070 */
[----:B0-----:R-:W-:-:S11]  /*0840*/  @!P0 LEA R13, R13, R6, 0x18 ;  /* 0x000000060d0d8211 */ /* 0x001fd600078ec0ff */
[----:B------:R-:W-:Y:S02]  /*0850*/  @!P1 IADD3 R16, PT, PT, R16, -R15, RZ ;  /* 0x8000000f10109210 */ /* 0x000fe40007ffe0ff */
[----:B------:R-:W-:Y:S02]  /*0860*/  @!P0 LEA R13, R2, R13, 0x2 ;  /* 0x0000000d020d8211 */ /* 0x000fe400078e10ff */
[----:B------:R-:W-:Y:S02]  /*0870*/  ISETP.GE.AND P1, PT, R0, 0x1, PT ;  /* 0x000000010000780c */ /* 0x000fe40003f26270 */
[----:B------:R-:W-:-:S13]  /*0880*/  ISETP.GT.U32.AND P2, PT, R15, R16, PT ;  /* 0x000000100f00720c */ /* 0x000fda0003f44070 */
[----:B------:R-:W-:Y:S02]  /*0890*/  @!P2 IADD3 R16, PT, PT, R16, -R15, RZ ;  /* 0x8000000f1010a210 */ /* 0x000fe40007ffe0ff */
[----:B------:R-:W-:Y:S01]  /*08a0*/  ISETP.GE.AND P2, PT, R11, RZ, PT ;  /* 0x000000ff0b00720c */ /* 0x000fe20003f46270 */
[----:B--2---:R0:W-:Y:S01]  /*08b0*/  @!P0 STS [R13], R4 ;  /* 0x000000040d008388 */ /* 0x0041e20000000800 */
[----:B------:R-:W-:Y:S01]  /*08c0*/  BAR.SYNC.DEFER_BLOCKING 0x0 ;  /* 0x0000000000007b1d */ /* 0x000fe20000010000 */
[----:B------:R-:W-:-:S05]  /*08d0*/  ISETP.NE.AND P0, PT, R5, RZ, PT ;  /* 0x000000ff0500720c */ /* 0x000fca0003f05270 */
[----:B------:R-:W-:Y:S08]  /*08e0*/  @!P1 EXIT ;  /* 0x000000000000994d */ /* 0x000ff00003800000 */
[----:B------:R-:W0:Y:S01]  /*08f0*/  LDCU UR8, c[0x0][0x39c] ;  /* 0x00007380ff0877ac */ /* 0x000e220008000800 */
[----:B------:R-:W-:Y:S01]  /*0900*/  @!P2 IADD3 R16, PT, PT, -R16, RZ, RZ ;  /* 0x000000ff1010a210 */ /* 0x000fe20007ffe1ff */
[----:B------:R-:W-:Y:S01]  /*0910*/  IMAD R2, R7, R0, RZ ;  /* 0x0000000007027224 */ /* 0x000fe200078e02ff */
[----:B------:R-:W-:Y:S01]  /*0920*/  @!P0 LOP3.LUT R16, RZ, R5, RZ, 0x33, !PT ;  /* 0x00000005ff108212 */ /* 0x000fe200078e33ff */
[----:B------:R-:W-:-:S03]  /*0930*/  UISETP.NE.AND UP0, UPT, UR4, 0x2, UPT ;  /* 0x000000020400788c */ /* 0x000fc6000bf05270 */
[----:B------:R-:W-:-:S05]  /*0940*/  IADD3 R10, PT, PT, R11, -R16, RZ ;  /* 0x800000100b0a7210 */ /* 0x000fca0007ffe0ff */
[----:B0-----:R-:W-:Y:S01]  /*0950*/  IMAD R4, R10, UR8, R16 ;  /* 0x000000080a047c24 */ /* 0x001fe2000f8e0210 */
[----:B------:R-:W-:Y:S06]  /*0960*/  BRA.U !UP0, `(.L_x_5) ;  /* 0x0000001108d07547 */ /* 0x000fec000b800000 */
[----:B------:R-:W-:-:S09]  /*0970*/  UISETP.NE.AND UP0, UPT, UR4, 0x4, UPT ;  /* 0x000000040400788c */ /* 0x000fd2000bf05270 */
[----:B------:R-:W-:Y:S05]  /*0980*/  BRA.U UP0, `(.L_x_6) ;  /* 0x0000000900647547 */ /* 0x000fea000b800000 */
[C---:B------:R-:W-:Y:S01]  /*0990*/  ISETP.GE.U32.AND P0, PT, R0.reuse, 0x8, PT ;  /* 0x000000080000780c */ /* 0x040fe20003f06070 */
[----:B------:R-:W-:Y:S01]  /*09a0*/  HFMA2 R7, -RZ, RZ, 0, 0 ;  /* 0x00000000ff077431 */ /* 0x000fe200000001ff */
[----:B------:R-:W-:-:S04]  /*09b0*/  LOP3.LUT R6, R0, 0x7, RZ, 0xc0, !PT ;  /* 0x0000000700067812 */ /* 0x000fc800078ec0ff */
[----:B------:R-:W-:-:S07]  /*09c0*/  ISETP.NE.AND P1, PT, R6, RZ, PT ;  /* 0x000000ff0600720c */ /* 0x000fce0003f25270 */
[----:B------:R-:W-:Y:S06]  /*09d0*/  @!P0 BRA `(.L_x_7) ;  /* 0x0000000400048947 */ /* 0x000fec0003800000 */
[----:B------:R-:W0:Y:S01]  /*09e0*/  S2UR UR5, SR_CgaCtaId ;  /* 0x00000000000579c3 */ /* 0x000e220000008800 */
[----:B------:R-:W-:Y:S01]  /*09f0*/  UMOV UR4, 0x400 ;  /* 0x0000040000047882 */ /* 0x000fe20000000000 */
[----:B------:R-:W-:-:S04]  /*0a00*/  IMAD R7, R0, R5, RZ ;  /* 0x0000000500077224 */ /* 0x000fc800078e02ff */
[----:B------:R-:W-:Y:S01]  /*0a10*/  IMAD R9, R3, R7, R16 ;  /* 0x0000000703097224 */ /* 0x000fe200078e0210 */
[----:B------:R-:W-:Y:S01]  /*0a20*/  LOP3.LUT R7, R0, 0x7ffffff8, RZ, 0xc0, !PT ;  /* 0x7ffffff800077812 */ /* 0x000fe200078ec0ff */
[----:B------:R-:W1:Y:S02]  /*0a30*/  LDC.64 R12, c[0x0][0x390] ;  /* 0x0000e400ff0c7b82 */ /* 0x000e640000000a00 */
[----:B------:R-:W-:Y:S01]  /*0a40*/  IMAD R10, R10, UR8, R9 ;  /* 0x000000080a0a7c24 */ /* 0x000fe2000f8e0209 */
[----:B------:R-:W-:-:S05]  /*0a50*/  IADD3 R9, PT, PT, -R7, RZ, RZ ;  /* 0x000000ff07097210 */ /* 0x000fca0007ffe1ff */
[----:B------:R-:W2:Y:S01]  /*0a60*/  LDC.64 R14, c[0x0][0x380] ;  /* 0x0000e000ff0e7b82 */ /* 0x000ea20000000a00 */
[----:B0-----:R-:W-:-:S06]  /*0a70*/  ULEA UR4, UR5, UR4, 0x18 ;  /* 0x0000000405047291 */ /* 0x001fcc000f8ec0ff */
[----:B------:R-:W-:-:S04]  /*0a80*/  LEA R8, R2, UR4, 0x2 ;  /* 0x0000000402087c11 */ /* 0x000fc8000f8e10ff */
[----:B------:R-:W-:-:S07]  /*0a90*/  IADD3 R8, PT, PT, R8, 0x10, RZ ;  /* 0x0000001008087810 */ /* 0x000fce0007ffe0ff */
.L_x_8:
[----:B------:R-:W0:Y:S02]  /*0aa0*/  LDS R11, [R8+-0x10] ;  /* 0xfffff000080b7984 */ /* 0x000e240000000800 */
[----:B0-----:R-:W-:-:S04]  /*0ab0*/  IMAD R11, R11, R5, R4 ;  /* 0x000000050b0b7224 */ /* 0x001fc800078e0204 */
[----:B--23--:R-:W-:Y:S02]  /*0ac0*/  IMAD.WIDE R22, R11, 0x2, R14 ;  /* 0x000000020b167825 */ /* 0x00cfe400078e020e */
[----:B------:R-:W0:Y:S04]  /*0ad0*/  LDS R11, [R8+-0xc] ;  /* 0xfffff400080b7984 */ /* 0x000e280000000800 */
[----:B------:R-:W2:Y:S01]  /*0ae0*/  LDG.E.64 R22, desc[UR6][R22.64] ;  /* 0x0000000616167981 */ /* 0x000ea2000c1e1b00 */
[----:B-1----:R-:W-:-:S04]  /*0af0*/  IMAD.WIDE R20, R10, 0x2, R12 ;  /* 0x000000020a147825 */ /* 0x002fc800078e020c */
[----:B0-----:R-:W-:-:S04]  /*0b00*/  IMAD R11, R11, R5, R4 ;  /* 0x000000050b0b7224 */ /* 0x001fc800078e0204 */
[----:B------:R-:W-:Y:S02]  /*0b10*/  IMAD.WIDE R26, R11, 0x2, R14 ;  /* 0x000000020b1a7825 */ /* 0x000fe400078e020e */
[----:B------:R-:W0:Y:S04]  /*0b20*/  LDS R11, [R8+-0x8] ;  /* 0xfffff800080b7984 */ /* 0x000e280000000800 */
[----:B--2---:R-:W-:Y:S04]  /*0b30*/  STG.E.64 desc[UR6][R20.64], R22 ;  /* 0x0000001614007986 */ /* 0x004fe8000c101b06 */
[----:B------:R-:W2:Y:S01]  /*0b40*/  LDG.E.64 R26, desc[UR6][R26.64] ;  /* 0x000000061a1a7981 */ /* 0x000ea2000c1e1b00 */
[----:B0-----:R-:W-:-:S02]  /*0b50*/  IMAD R11, R11, R5, R4 ;  /* 0x000000050b0b7224 */ /* 0x001fc400078e0204 */
[----:B------:R-:W-:-:S04]  /*0b60*/  IMAD.WIDE R24, R5, 0x2, R20 ;  /* 0x0000000205187825 */ /* 0x000fc800078e0214 */
[----:B------:R-:W-:Y:S02]  /*0b70*/  IMAD.WIDE R18, R11, 0x2, R14 ;  /* 0x000000020b127825 */ /* 0x000fe400078e020e */
[----:B------:R-:W0:Y:S04]  /*0b80*/  LDS R11, [R8+-0x4] ;  /* 0xfffffc00080b7984 */ /* 0x000e280000000800 */
[----:B--2---:R-:W-:Y:S04]  /*0b90*/  STG.E.64 desc[UR6][R24.64], R26 ;  /* 0x0000001a18007986 */ /* 0x004fe8000c101b06 */
[----:B------:R-:W2:Y:S01]  /*0ba0*/  LDG.E.64 R18, desc[UR6][R18.64] ;  /* 0x0000000612127981 */ /* 0x000ea2000c1e1b00 */
[----:B0-----:R-:W-:-:S02]  /*0bb0*/  IMAD R11, R11, R5, R4 ;  /* 0x000000050b0b7224 */ /* 0x001fc400078e0204 */
[----:B------:R-:W-:-:S04]  /*0bc0*/  IMAD.WIDE R16, R5, 0x2, R24 ;  /* 0x0000000205107825 */ /* 0x000fc800078e0218 */
[----:B------:R-:W-:Y:S02]  /*0bd0*/  IMAD.WIDE R22, R11, 0x2, R14 ;  /* 0x000000020b167825 */ /* 0x000fe400078e020e */
[----:B------:R-:W0:Y:S04]  /*0be0*/  LDS R11, [R8] ;  /* 0x00000000080b7984 */ /* 0x000e280000000800 */
[----:B--2---:R-:W-:Y:S04]  /*0bf0*/  STG.E.64 desc[UR6][R16.64], R18 ;  /* 0x0000001210007986 */ /* 0x004fe8000c101b06 */
[----:B------:R-:W2:Y:S01]  /*0c00*/  LDG.E.64 R22, desc[UR6][R22.64] ;  /* 0x0000000616167981 */ /* 0x000ea2000c1e1b00 */
[----:B0-----:R-:W-:-:S02]  /*0c10*/  IMAD R11, R11, R5, R4 ;  /* 0x000000050b0b7224 */ /* 0x001fc400078e0204 */
[----:B------:R-:W-:-:S04]  /*0c20*/  IMAD.WIDE R20, R5, 0x2, R16 ;  /* 0x0000000205147825 */ /* 0x000fc800078e0210 */
[----:B------:R-:W-:Y:S02]  /*0c30*/  IMAD.WIDE R26, R11, 0x2, R14 ;  /* 0x000000020b1a7825 */ /* 0x000fe400078e020e */
[----:B------:R-:W0:Y:S04]  /*0c40*/  LDS R11, [R8+0x4] ;  /* 0x00000400080b7984 */ /* 0x000e280000000800 */
        /* <DEDUP_REMOVED lines=12> */
[----:B--2---:R3:W-:Y:S04]  /*0d10*/  STG.E.64 desc[UR6][R16.64], R18 ;  /* 0x0000001210007986 */ /* 0x0047e8000c101b06 */
[----:B------:R-:W2:Y:S01]  /*0d20*/  LDG.E.64 R20, desc[UR6][R20.64] ;  /* 0x0000000614147981 */ /* 0x000ea2000c1e1b00 */
[----:B0-----:R-:W-:-:S02]  /*0d30*/  IMAD R11, R11, R5, R4 ;  /* 0x000000050b0b7224 */ /* 0x001fc400078e0204 */
[----:B------:R-:W-:-:S04]  /*0d40*/  IMAD.WIDE R22, R5, 0x2, R16 ;  /* 0x0000000205167825 */ /* 0x000fc800078e0210 */
[----:B------:R-:W-:Y:S01]  /*0d50*/  IMAD.WIDE R24, R11, 0x2, R14 ;  /* 0x000000020b187825 */ /* 0x000fe200078e020e */
[----:B------:R-:W-:Y:S01]  /*0d60*/  IADD3 R9, PT, PT, R9, 0x8, RZ ;  /* 0x0000000809097810 */ /* 0x000fe20007ffe0ff */
[----:B--2---:R3:W-:Y:S04]  /*0d70*/  STG.E.64 desc[UR6][R22.64], R20 ;  /* 0x0000001416007986 */ /* 0x0047e8000c101b06 */
[----:B------:R-:W2:Y:S01]  /*0d80*/  LDG.E.64 R24, desc[UR6][R24.64] ;  /* 0x0000000618187981 */ /* 0x000ea2000c1e1b00 */
[----:B------:R-:W-:Y:S01]  /*0d90*/  ISETP.NE.AND P0, PT, R9, RZ, PT ;  /* 0x000000ff0900720c */ /* 0x000fe20003f05270 */
[C---:B------:R-:W-:Y:S01]  /*0da0*/  IMAD.WIDE R26, R5.reuse, 0x2, R22 ;  /* 0x00000002051a7825 */ /* 0x040fe200078e0216 */
[----:B------:R-:W-:Y:S02]  /*0db0*/  LEA R10, R5, R10, 0x3 ;  /* 0x0000000a050a7211 */ /* 0x000fe400078e18ff */
[----:B------:R-:W-:-:S02]  /*0dc0*/  IADD3 R8, PT, PT, R8, 0x20, RZ ;  /* 0x0000002008087810 */ /* 0x000fc40007ffe0ff */
[----:B--2---:R3:W-:Y:S07]  /*0dd0*/  STG.E.64 desc[UR6][R26.64], R24 ;  /* 0x000000181a007986 */ /* 0x0047ee000c101b06 */
[----:B------:R-:W-:Y:S05]  /*0de0*/  @P0 BRA `(.L_x_8) ;  /* 0xfffffffc002c0947 */ /* 0x000fea000383ffff */
.L_x_7:
[----:B------:R-:W-:Y:S05]  /*0df0*/  @!P1 EXIT ;  /* 0x000000000000994d */ /* 0x000fea0003800000 */
[----:B------:R-:W-:Y:S02]  /*0e00*/  ISETP.GE.U32.AND P0, PT, R6, 0x4, PT ;  /* 0x000000040600780c */ /* 0x000fe40003f06070 */
[----:B---3--:R-:W-:-:S04]  /*0e10*/  LOP3.LUT R22, R0, 0x3, RZ, 0xc0, !PT ;  /* 0x0000000300167812 */ /* 0x008fc800078ec0ff */
[----:B------:R-:W-:-:S07]  /*0e20*/  ISETP.NE.AND P1, PT, R22, RZ, PT ;  /* 0x000000ff1600720c */ /* 0x000fce0003f25270 */
[----:B------:R-:W-:Y:S06]  /*0e30*/  @!P0 BRA `(.L_x_9) ;  /* 0x0000000000888947 */ /* 0x000fec0003800000 */
[----:B------:R-:W0:Y:S01]  /*0e40*/  S2UR UR5, SR_CgaCtaId ;  /* 0x00000000000579c3 */ /* 0x000e220000008800 */
[----:B------:R-:W-:Y:S01]  /*0e50*/  UMOV UR4, 0x400 ;  /* 0x0000040000047882 */ /* 0x000fe20000000000 */
[----:B------:R-:W-:-:S06]  /*0e60*/  IADD3 R6, PT, PT, R2, R7, RZ ;  /* 0x0000000702067210 */ /* 0x000fcc0007ffe0ff */
[----:B------:R-:W1:Y:S08]  /*0e70*/  LDC.64 R8, c[0x0][0x380] ;  /* 0x0000e000ff087b82 */ /* 0x000e700000000a00 */
[----:B------:R-:W2:Y:S01]  /*0e80*/  LDC.64 R12, c[0x0][0x390] ;  /* 0x0000e400ff0c7b82 */ /* 0x000ea20000000a00 */
[----:B0-----:R-:W-:-:S06]  /*0e90*/  ULEA UR4, UR5, UR4, 0x18 ;  /* 0x0000000405047291 */ /* 0x001fcc000f8ec0ff */
[----:B------:R-:W-:-:S05]  /*0ea0*/  LEA R6, R6, UR4, 0x2 ;  /* 0x0000000406067c11 */ /* 0x000fca000f8e10ff */
[----:B------:R-:W0:Y:S04]  /*0eb0*/  LDS R10, [R6] ;  /* 0x00000000060a7984 */ /* 0x000e280000000800 */
[----:B------:R-:W3:Y:S01]  /*0ec0*/  LDS R16, [R6+0x4] ;  /* 0x0000040006107984 */ /* 0x000ee20000000800 */
[----:B------:R-:W-:-:S03]  /*0ed0*/  IMAD R14, R3, R0, R7 ;  /* 0x00000000030e7224 */ /* 0x000fc600078e0207 */
[----:B------:R-:W-:Y:S01]  /*0ee0*/  LDS R20, [R6+0xc] ;  /* 0x00000c0006147984 */ /* 0x000fe20000000800 */
[----:B0-----:R-:W-:-:S04]  /*0ef0*/  IMAD R11, R10, R5, R4 ;  /* 0x000000050a0b7224 */ /* 0x001fc800078e0204 */
[----:B-1----:R-:W-:-:S06]  /*0f00*/  IMAD.WIDE R10, R11, 0x2, R8 ;  /* 0x000000020b0a7825 */ /* 0x002fcc00078e0208 */
[----:B------:R-:W4:Y:S01]  /*0f10*/  LDG.E.64 R10, desc[UR6][R10.64] ;  /* 0x000000060a0a7981 */ /* 0x000f22000c1e1b00 */
[-CC-:B------:R-:W-:Y:S02]  /*0f20*/  IMAD R15, R14, R5.reuse, R4.reuse ;  /* 0x000000050e0f7224 */ /* 0x180fe400078e0204 */
[-C--:B---3--:R-:W-:Y:S02]  /*0f30*/  IMAD R17, R16, R5.reuse, R4 ;  /* 0x0000000510117224 */ /* 0x088fe400078e0204 */
[----:B--2---:R-:W-:Y:S01]  /*0f40*/  IMAD.WIDE R12, R15, 0x2, R12 ;  /* 0x000000020f0c7825 */ /* 0x004fe200078e020c */
[----:B------:R-:W0:Y:S03]  /*0f50*/  LDS R16, [R6+0x8] ;  /* 0x0000080006107984 */ /* 0x000e260000000800 */
[----:B------:R-:W-:Y:S01]  /*0f60*/  IMAD.WIDE R14, R17, 0x2, R8 ;  /* 0x00000002110e7825 */ /* 0x000fe200078e0208 */
[----:B----4-:R1:W-:Y:S05]  /*0f70*/  STG.E.64 desc[UR6][R12.64], R10 ;  /* 0x0000000a0c007986 */ /* 0x0103ea000c101b06 */
[----:B------:R-:W2:Y:S01]  /*0f80*/  LDG.E.64 R14, desc[UR6][R14.64] ;  /* 0x000000060e0e7981 */ /* 0x000ea2000c1e1b00 */
[----:B0-----:R-:W-:-:S02]  /*0f90*/  IMAD R19, R16, R5, R4 ;  /* 0x0000000510137224 */ /* 0x001fc400078e0204 */
[----:B------:R-:W-:-:S04]  /*0fa0*/  IMAD.WIDE R16, R5, 0x2, R12 ;  /* 0x0000000205107825 */ /* 0x000fc800078e020c */
[----:B------:R-:W-:Y:S01]  /*0fb0*/  IMAD.WIDE R18, R19, 0x2, R8 ;  /* 0x0000000213127825 */ /* 0x000fe200078e0208 */
[----:B--2---:R0:W-:Y:S05]  /*0fc0*/  STG.E.64 desc[UR6][R16.64], R14 ;  /* 0x0000000e10007986 */ /* 0x0041ea000c101b06 */
[----:B------:R-:W2:Y:S01]  /*0fd0*/  LDG.E.64 R18, desc[UR6][R18.64] ;  /* 0x0000000612127981 */ /* 0x000ea2000c1e1b00 */
[----:B------:R-:W-:Y:S02]  /*0fe0*/  IMAD R23, R20, R5, R4 ;  /* 0x0000000514177224 */ /* 0x000fe400078e0204 */
[----:B------:R-:W-:-:S04]  /*0ff0*/  IMAD.WIDE R20, R5, 0x2, R16 ;  /* 0x0000000205147825 */ /* 0x000fc800078e0210 */
[----:B-1----:R-:W-:Y:S01]  /*1000*/  IMAD.WIDE R10, R23, 0x2, R8 ;  /* 0x00000002170a7825 */ /* 0x002fe200078e0208 */
[----:B--2---:R0:W-:Y:S05]  /*1010*/  STG.E.64 desc[UR6][R20.64], R18 ;  /* 0x0000001214007986 */ /* 0x0041ea000c101b06 */
[----:B------:R-:W2:Y:S01]  /*1020*/  LDG.E.64 R10, desc[UR6][R10.64] ;  /* 0x000000060a0a7981 */ /* 0x000ea2000c1e1b00 */
[----:B------:R-:W-:Y:S01]  /*1030*/  IMAD.WIDE R8, R5, 0x2, R20 ;  /* 0x0000000205087825 */ /* 0x000fe200078e0214 */
[----:B------:R-:W-:-:S04]  /*1040*/  IADD3 R7, PT, PT, R7, 0x4, RZ ;  /* 0x0000000407077810 */ /* 0x000fc80007ffe0ff */
[----:B--2---:R0:W-:Y:S03]  /*1050*/  STG.E.64 desc[UR6][R8.64], R10 ;  /* 0x0000000a08007986 */ /* 0x0041e6000c101b06 */
.L_x_9:
[----:B------:R-:W-:Y:S05]  /*1060*/  @!P1 EXIT ;  /* 0x000000000000994d */ /* 0x000fea0003800000 */
[----:B------:R-:W-:Y:S02]  /*1070*/  ISETP.NE.AND P0, PT, R22, 0x1, PT ;  /* 0x000000011600780c */ /* 0x000fe40003f05270 */
[----:B------:R-:W-:-:S04]  /*1080*/  LOP3.LUT R6, R0, 0x1, RZ, 0xc0, !PT ;  /* 0x0000000100067812 */ /* 0x000fc800078ec0ff */
[----:B------:R-:W-:-:S07]  /*1090*/  ISETP.NE.U32.AND P1, PT, R6, 0x1, PT ;  /* 0x000000010600780c */ /* 0x000fce0003f25070 */
[----:B------:R-:W-:Y:S06]  /*10a0*/  @!P0 BRA `(.L_x_10) ;  /* 0x0000000000588947 */ /* 0x000fec0003800000 */
[----:B------:R-:W1:Y:S01]  /*10b0*/  S2UR UR5, SR_CgaCtaId ;  /* 0x00000000000579c3 */ /* 0x000e620000008800 */
[----:B------:R-:W-:Y:S01]  /*10c0*/  UMOV UR4, 0x400 ;  /* 0x0000040000047882 */ /* 0x000fe20000000000 */
[----:B------:R-:W-:-:S06]  /*10d0*/  IADD3 R6, PT, PT, R2, R7, RZ ;  /* 0x0000000702067210 */ /* 0x000fcc0007ffe0ff */
[----:B0-----:R-:W0:Y:S08]  /*10e0*/  LDC.64 R8, c[0x0][0x380] ;  /* 0x0000e000ff087b82 */ /* 0x001e300000000a00 */
[----:B------:R-:W2:Y:S01]  /*10f0*/  LDC.64 R12, c[0x0][0x390] ;  /* 0x0000e400ff0c7b82 */ /* 0x000ea20000000a00 */
[----:B-1----:R-:W-:-:S06]  /*1100*/  ULEA UR4, UR5, UR4, 0x18 ;  /* 0x0000000405047291 */ /* 0x002fcc000f8ec0ff */
[----:B------:R-:W-:-:S05]  /*1110*/  LEA R16, R6, UR4, 0x2 ;  /* 0x0000000406107c11 */ /* 0x000fca000f8e10ff */
[----:B------:R-:W1:Y:S04]  /*1120*/  LDS R6, [R16] ;  /* 0x0000000010067984 */ /* 0x000e680000000800 */
[----:B------:R-:W3:Y:S01]  /*1130*/  LDS R14, [R16+0x4] ;  /* 0x00000400100e7984 */ /* 0x000ee20000000800 */
[----:B-1----:R-:W-:-:S04]  /*1140*/  IMAD R11, R6, R5, R4 ;  /* 0x00000005060b7224 */ /* 0x002fc800078e0204 */
[----:B0-----:R-:W-:-:S06]  /*1150*/  IMAD.WIDE R10, R11, 0x2, R8 ;  /* 0x000000020b0a7825 */ /* 0x001fcc00078e0208 */
[----:B------:R-:W4:Y:S01]  /*1160*/  LDG.E.64 R10, desc[UR6][R10.64] ;  /* 0x000000060a0a7981 */ /* 0x000f22000c1e1b00 */
[----:B------:R-:W-:Y:S02]  /*1170*/  IMAD R6, R3, R0, R7 ;  /* 0x0000000003067224 */ /* 0x000fe400078e0207 */
[-CC-:B---3--:R-:W-:Y:S02]  /*1180*/  IMAD R17, R14, R5.reuse, R4.reuse ;  /* 0x000000050e117224 */ /* 0x188fe400078e0204 */
[----:B------:R-:W-:-:S04]  /*1190*/  IMAD R15, R6, R5, R4 ;  /* 0x00000005060f7224 */ /* 0x000fc800078e0204 */
[----:B--2---:R-:W-:-:S04]  /*11a0*/  IMAD.WIDE R12, R15, 0x2, R12 ;  /* 0x000000020f0c7825 */ /* 0x004fc800078e020c */
[----:B------:R-:W-:Y:S01]  /*11b0*/  IMAD.WIDE R14, R17, 0x2, R8 ;  /* 0x00000002110e7825 */ /* 0x000fe200078e0208 */
[----:B----4-:R1:W-:Y:S05]  /*11c0*/  STG.E.64 desc[UR6][R12.64], R10 ;  /* 0x0000000a0c007986 */ /* 0x0103ea000c101b06 */
[----:B------:R-:W2:Y:S01]  /*11d0*/  LDG.E.64 R14, desc[UR6][R14.64] ;  /* 0x000000060e0e7981 */ /* 0x000ea2000c1e1b00 */
[----:B------:R-:W-:Y:S01]  /*11e0*/  IMAD.WIDE R8, R5, 0x2, R12 ;  /* 0x0000000205087825 */ /* 0x000fe200078e020c */
[----:B------:R-:W-:-:S04]  /*11f0*/  IADD3 R7, PT, PT, R7, 0x2, RZ ;  /* 0x0000000207077810 */ /* 0x000fc80007ffe0ff */
[----:B--2---:R1:W-:Y:S03]  /*1200*/  STG.E.64 desc[UR6][R8.64], R14 ;  /* 0x0000000e08007986 */ /* 0x0043e6000c101b06 */
.L_x_10:
[----:B------:R-:W-:Y:S05]  /*1210*/  @P1 EXIT ;  /* 0x000000000000194d */ /* 0x000fea0003800000 */
[----:B------:R-:W2:Y:S01]  /*1220*/  S2UR UR5, SR_CgaCtaId ;  /* 0x00000000000579c3 */ /* 0x000ea20000008800 */
[----:B------:R-:W-:Y:S01]  /*1230*/  UMOV UR4, 0x400 ;  /* 0x0000040000047882 */ /* 0x000fe20000000000 */
[----:B------:R-:W-:-:S06]  /*1240*/  IADD3 R2, PT, PT, R2, R7, RZ ;  /* 0x0000000702027210 */ /* 0x000fcc0007ffe0ff */
[----:B01----:R-:W0:Y:S01]  /*1250*/  LDC.64 R8, c[0x0][0x380] ;  /* 0x0000e000ff087b82 */ /* 0x003e220000000a00 */
[----:B--2---:R-:W-:-:S06]  /*1260*/  ULEA UR4, UR5, UR4, 0x18 ;  /* 0x0000000405047291 */ /* 0x004fcc000f8ec0ff */
[----:B------:R-:W-:-:S06]  /*1270*/  LEA R6, R2, UR4, 0x2 ;  /* 0x0000000402067c11 */ /* 0x000fcc000f8e10ff */
[----:B------:R-:W1:Y:S02]  /*1280*/  LDS R6, [R6] ;  /* 0x0000000006067984 */ /* 0x000e640000000800 */
[----:B-1----:R-:W-:-:S04]  /*1290*/  IMAD R11, R6, R5, R4 ;  /* 0x00000005060b7224 */ /* 0x002fc800078e0204 */
[----:B0-----:R-:W-:Y:S02]  /*12a0*/  IMAD.WIDE R8, R11, 0x2, R8 ;  /* 0x000000020b087825 */ /* 0x001fe400078e0208 */
[----:B------:R-:W0:Y:S04]  /*12b0*/  LDC.64 R10, c[0x0][0x390] ;  /* 0x0000e400ff0a7b82 */ /* 0x000e280000000a00 */
[----:B------:R-:W2:Y:S01]  /*12c0*/  LDG.E.64 R8, desc[UR6][R8.64] ;  /* 0x0000000608087981 */ /* 0x000ea2000c1e1b00 */
[----:B------:R-:W-:-:S04]  /*12d0*/  IMAD R0, R3, R0, R7 ;  /* 0x0000000003007224 */ /* 0x000fc800078e0207 */
[----:B------:R-:W-:-:S04]  /*12e0*/  IMAD R3, R0, R5, R4 ;  /* 0x0000000500037224 */ /* 0x000fc800078e0204 */
[----:B0-----:R-:W-:-:S05]  /*12f0*/  IMAD.WIDE R2, R3, 0x2, R10 ;  /* 0x0000000203027825 */ /* 0x001fca00078e020a */
[----:B--2---:R-:W-:Y:S01]  /*1300*/  STG.E.64 desc[UR6][R2.64], R8 ;  /* 0x0000000802007986 */ /* 0x004fe2000c101b06 */
[----:B------:R-:W-:Y:S05]  /*1310*/  EXIT ;  /* 0x000000000000794d */ /* 0x000fea0003800000 */
.L_x_6:
[C---:B------:R-:W-:Y:S02]  /*1320*/  ISETP.GE.U32.AND P0, PT, R0.reuse, 0x8, PT ;  /* 0x000000080000780c */ /* 0x040fe40003f06070 */
[----:B------:R-:W-:Y:S02]  /*1330*/  LOP3.LUT R24, R0, 0x7, RZ, 0xc0, !PT ;  /* 0x0000000700187812 */ /* 0x000fe400078ec0ff */
[----:B------:R-:W-:Y:S02]  /*1340*/  MOV R11, RZ ;  /* 0x000000ff000b7202 */ /* 0x000fe40000000f00 */
        /* <DEDUP_REMOVED lines=14> */
.L_x_12:
[----:B0-----:R-:W0:Y:S04]  /*1430*/  LDS R14, [R10+-0x10] ;  /* 0xfffff0000a0e7984 */ /* 0x001e280000000800 */
[----:B------:R-:W3:Y:S01]  /*1440*/  LDS R18, [R10+-0x8] ;  /* 0xfffff8000a127984 */ /* 0x000ee20000000800 */
[----:B0-----:R-:W-:-:S03]  /*1450*/  IMAD R23, R14, R5, R4 ;  /* 0x000000050e177224 */ /* 0x001fc600078e0204 */
[----:B------:R-:W0:Y:S01]  /*1460*/  LDS R14, [R10+-0xc] ;  /* 0xfffff4000a0e7984 */ /* 0x000e220000000800 */
[----:B--2---:R-:W-:-:S05]  /*1470*/  IMAD.WIDE R22, R23, 0x2, R8 ;  /* 0x0000000217167825 */ /* 0x004fca00078e0208 */
[----:B------:R2:W4:Y:S01]  /*1480*/  LDG.E.U16 R25, desc[UR6][R22.64] ;  /* 0x0000000616197981 */ /* 0x000522000c1e1500 */
[-CC-:B---3--:R-:W-:Y:S02]  /*1490*/  IMAD R21, R18, R5.reuse, R4.reuse ;  /* 0x0000000512157224 */ /* 0x188fe400078e0204 */
[----:B0-----:R-:W-:Y:S01]  /*14a0*/  IMAD R17, R14, R5, R4 ;  /* 0x000000050e117224 */ /* 0x001fe200078e0204 */
[----:B--2---:R-:W0:Y:S01]  /*14b0*/  LDS R22, [R10+-0x4] ;  /* 0xfffffc000a167984 */ /* 0x004e220000000800 */
[----:B-1----:R-:W-:-:S04]  /*14c0*/  IMAD.WIDE R14, R12, 0x2, R6 ;  /* 0x000000020c0e7825 */ /* 0x002fc800078e0206 */
[----:B------:R-:W-:Y:S01]  /*14d0*/  IMAD.WIDE R16, R17, 0x2, R8 ;  /* 0x0000000211107825 */ /* 0x000fe200078e0208 */
[----:B----4-:R1:W-:Y:S04]  /*14e0*/  STG.E.U16 desc[UR6][R14.64], R25 ;  /* 0x000000190e007986 */ /* 0x0103e8000c101506 */
[----:B------:R2:W3:Y:S01]  /*14f0*/  LDG.E.U16 R27, desc[UR6][R16.64] ;  /* 0x00000006101b7981 */ /* 0x0004e2000c1e1500 */
[----:B------:R-:W-:-:S04]  /*1500*/  IMAD.WIDE R18, R5, 0x2, R14 ;  /* 0x0000000205127825 */ /* 0x000fc800078e020e */
[----:B------:R-:W-:-:S04]  /*1510*/  IMAD.WIDE R20, R21, 0x2, R8 ;  /* 0x0000000215147825 */ /* 0x000fc800078e0208 */
[----:B0-----:R-:W-:Y:S01]  /*1520*/  IMAD R26, R22, R5, R4 ;  /* 0x00000005161a7224 */ /* 0x001fe200078e0204 */
[----:B--2---:R-:W0:Y:S04]  /*1530*/  LDS R16, [R10] ;  /* 0x000000000a107984 */ /* 0x004e280000000800 */
[----:B---3--:R2:W-:Y:S04]  /*1540*/  STG.E.U16 desc[UR6][R18.64], R27 ;  /* 0x0000001b12007986 */ /* 0x0085e8000c101506 */
[----:B------:R3:W4:Y:S01]  /*1550*/  LDG.E.U16 R29, desc[UR6][R20.64] ;  /* 0x00000006141d7981 */ /* 0x000722000c1e1500 */
[----:B------:R-:W-:-:S04]  /*1560*/  IMAD.WIDE R22, R5, 0x2, R18 ;  /* 0x0000000205167825 */ /* 0x000fc800078e0212 */
[----:B-1----:R-:W-:Y:S01]  /*1570*/  IMAD.WIDE R14, R26, 0x2, R8 ;  /* 0x000000021a0e7825 */ /* 0x002fe200078e0208 */
[----:B---3--:R-:W1:Y:S04]  /*1580*/  LDS R20, [R10+0x4] ;  /* 0x000004000a147984 */ /* 0x008e680000000800 */
[----:B----4-:R3:W-:Y:S04]  /*1590*/  STG.E.U16 desc[UR6][R22.64], R29 ;  /* 0x0000001d16007986 */ /* 0x0107e8000c101506 */
[----:B------:R4:W5:Y:S01]  /*15a0*/  LDG.E.U16 R25, desc[UR6][R14.64] ;  /* 0x000000060e197981 */ /* 0x000962000c1e1500 */
[----:B0-----:R-:W-:-:S02]  /*15b0*/  IMAD R26, R16, R5, R4 ;  /* 0x00000005101a7224 */ /* 0x001fc400078e0204 */
[----:B------:R-:W-:-:S04]  /*15c0*/  IMAD.WIDE R16, R5, 0x2, R22 ;  /* 0x0000000205107825 */ /* 0x000fc800078e0216 */
[----:B--2---:R-:W-:Y:S01]  /*15d0*/  IMAD.WIDE R18, R26, 0x2, R8 ;  /* 0x000000021a127825 */ /* 0x004fe200078e0208 */
[----:B----4-:R-:W0:Y:S04]  /*15e0*/  LDS R14, [R10+0x8] ;  /* 0x000008000a0e7984 */ /* 0x010e280000000800 */
[----:B-----5:R2:W-:Y:S04]  /*15f0*/  STG.E.U16 desc[UR6][R16.64], R25 ;  /* 0x0000001910007986 */ /* 0x0205e8000c101506 */
[----:B------:R4:W5:Y:S01]  /*1600*/  LDG.E.U16 R27, desc[UR6][R18.64] ;  /* 0x00000006121b7981 */ /* 0x000962000c1e1500 */
[----:B-1----:R-:W-:-:S02]  /*1610*/  IMAD R26, R20, R5, R4 ;  /* 0x00000005141a7224 */ /* 0x002fc400078e0204 */
[----:B------:R-:W-:-:S04]  /*1620*/  IMAD.WIDE R20, R5, 0x2, R16 ;  /* 0x0000000205147825 */ /* 0x000fc800078e0210 */
[----:B---3--:R-:W-:Y:S01]  /*1630*/  IMAD.WIDE R22, R26, 0x2, R8 ;  /* 0x000000021a167825 */ /* 0x008fe200078e0208 */
[----:B----4-:R-:W1:Y:S04]  /*1640*/  LDS R18, [R10+0xc] ;  /* 0x00000c000a127984 */ /* 0x010e680000000800 */
[----:B-----5:R3:W-:Y:S04]  /*1650*/  STG.E.U16 desc[UR6][R20.64], R27 ;  /* 0x0000001b14007986 */ /* 0x0207e8000c101506 */
[----:B------:R-:W4:Y:S01]  /*1660*/  LDG.E.U16 R29, desc[UR6][R22.64] ;  /* 0x00000006161d7981 */ /* 0x000f22000c1e1500 */
[----:B0-----:R-:W-:-:S02]  /*1670*/  IMAD R26, R14, R5, R4 ;  /* 0x000000050e1a7224 */ /* 0x001fc400078e0204 */
[----:B------:R-:W-:-:S04]  /*1680*/  IMAD.WIDE R14, R5, 0x2, R20 ;  /* 0x00000002050e7825 */ /* 0x000fc800078e0214 */
[----:B--2---:R-:W-:Y:S01]  /*1690*/  IMAD.WIDE R16, R26, 0x2, R8 ;  /* 0x000000021a107825 */ /* 0x004fe200078e0208 */
[----:B----4-:R0:W-:Y:S05]  /*16a0*/  STG.E.U16 desc[UR6][R14.64], R29 ;  /* 0x0000001d0e007986 */ /* 0x0101ea000c101506 */
[----:B------:R-:W2:Y:S01]  /*16b0*/  LDG.E.U16 R17, desc[UR6][R16.64] ;  /* 0x0000000610117981 */ /* 0x000ea2000c1e1500 */
[----:B-1----:R-:W-:Y:S02]  /*16c0*/  IMAD R25, R18, R5, R4 ;  /* 0x0000000512197224 */ /* 0x002fe400078e0204 */
[----:B------:R-:W-:-:S04]  /*16d0*/  IMAD.WIDE R18, R5, 0x2, R14 ;  /* 0x0000000205127825 */ /* 0x000fc800078e020e */
[----:B---3--:R-:W-:Y:S01]  /*16e0*/  IMAD.WIDE R20, R25, 0x2, R8 ;  /* 0x0000000219147825 */ /* 0x008fe200078e0208 */
[----:B------:R-:W-:Y:S01]  /*16f0*/  IADD3 R13, PT, PT, R13, 0x8, RZ ;  /* 0x000000080d0d7810 */ /* 0x000fe20007ffe0ff */
[----:B--2---:R0:W-:Y:S04]  /*1700*/  STG.E.U16 desc[UR6][R18.64], R17 ;  /* 0x0000001112007986 */ /* 0x0041e8000c101506 */
[----:B------:R-:W2:Y:S01]  /*1710*/  LDG.E.U16 R21, desc[UR6][R20.64] ;  /* 0x0000000614157981 */ /* 0x000ea2000c1e1500 */
[----:B------:R-:W-:Y:S01]  /*1720*/  ISETP.NE.AND P0, PT, R13, RZ, PT ;  /* 0x000000ff0d00720c */ /* 0x000fe20003f05270 */
[C---:B------:R-:W-:Y:S01]  /*1730*/  IMAD.WIDE R22, R5.reuse, 0x2, R18 ;  /* 0x0000000205167825 */ /* 0x040fe200078e0212 */
[----:B------:R-:W-:Y:S02]  /*1740*/  LEA R12, R5, R12, 0x3 ;  /* 0x0000000c050c7211 */ /* 0x000fe400078e18ff */
[----:B------:R-:W-:-:S02]  /*1750*/  IADD3 R10, PT, PT, R10, 0x20, RZ ;  /* 0x000000200a0a7810 */ /* 0x000fc40007ffe0ff */
[----:B--2---:R0:W-:Y:S07]  /*1760*/  STG.E.U16 desc[UR6][R22.64], R21 ;  /* 0x0000001516007986 */ /* 0x0041ee000c101506 */
[----:B------:R-:W-:Y:S05]  /*1770*/  @P0 BRA `(.L_x_12) ;  /* 0xfffffffc002c0947 */ /* 0x000fea000383ffff */
.L_x_11:
[----:B------:R-:W-:Y:S05]  /*1780*/  @!P1 EXIT ;  /* 0x000000000000994d */ /* 0x000fea0003800000 */
[----:B------:R-:W-:Y:S02]  /*1790*/  ISETP.GE.U32.AND P0, PT, R24, 0x4, PT ;  /* 0x000000041800780c */ /* 0x000fe40003f06070 */
[----:B------:R-:W-:-:S04]  /*17a0*/  LOP3.LUT R20, R0, 0x3, RZ, 0xc0, !PT ;  /* 0x0000000300147812 */ /* 0x000fc800078ec0ff */
[----:B------:R-:W-:-:S07]  /*17b0*/  ISETP.NE.AND P1, PT, R20, RZ, PT ;  /* 0x000000ff1400720c */ /* 0x000fce0003f25270 */
[----:B------:R-:W-:Y:S06]  /*17c0*/  @!P0 BRA `(.L_x_13) ;  /* 0x0000000000888947 */ /* 0x000fec0003800000 */
[----:B------:R-:W1:Y:S01]  /*17d0*/  S2UR UR5, SR_CgaCtaId ;  /* 0x00000000000579c3 */ /* 0x000e620000008800 */
[----:B------:R-:W-:Y:S01]  /*17e0*/  UMOV UR4, 0x400 ;  /* 0x0000040000047882 */ /* 0x000fe20000000000 */
[----:B------:R-:W-:-:S06]  /*17f0*/  IADD3 R10, PT, PT, R2, R11, RZ ;  /* 0x0000000b020a7210 */ /* 0x000fcc0007ffe0ff */
[----:B------:R-:W2:Y:S01]  /*1800*/  LDC.64 R6, c[0x0][0x380] ;  /* 0x0000e000ff067b82 */ /* 0x000ea20000000a00 */
[----:B-1----:R-:W-:-:S06]  /*1810*/  ULEA UR4, UR5, UR4, 0x18 ;  /* 0x0000000405047291 */ /* 0x002fcc000f8ec0ff */
[----:B------:R-:W-:-:S05]  /*1820*/  LEA R10, R10, UR4, 0x2 ;  /* 0x000000040a0a7c11 */ /* 0x000fca000f8e10ff */
[----:B------:R-:W1:Y:S04]  /*1830*/  LDS R8, [R10] ;  /* 0x000000000a087984 */ /* 0x000e680000000800 */
[----:B------:R-:W3:Y:S01]  /*1840*/  LDS R16, [R10+0x4] ;  /* 0x000004000a107984 */ /* 0x000ee20000000800 */
[----:B-1----:R-:W-:Y:S02]  /*1850*/  IMAD R13, R8, R5, R4 ;  /* 0x00000005080d7224 */ /* 0x002fe400078e0204 */
[----:B------:R-:W1:Y:S02]  /*1860*/  LDC.64 R8, c[0x0][0x390] ;  /* 0x0000e400ff087b82 */ /* 0x000e640000000a00 */
[----:B--2---:R-:W-:-:S05]  /*1870*/  IMAD.WIDE R12, R13, 0x2, R6 ;  /* 0x000000020d0c7825 */ /* 0x004fca00078e0206 */
[----:B0-----:R-:W2:Y:S01]  /*1880*/  LDG.E.U16 R21, desc[UR6][R12.64] ;  /* 0x000000060c157981 */ /* 0x001ea2000c1e1500 */
[----:B------:R-:W-:Y:S02]  /*1890*/  IMAD R14, R3, R0, R11 ;  /* 0x00000000030e7224 */ /* 0x000fe400078e020b */
[-CC-:B---3--:R-:W-:Y:S02]  /*18a0*/  IMAD R17, R16, R5.reuse, R4.reuse ;  /* 0x0000000510117224 */ /* 0x188fe400078e0204 */
[----:B------:R-:W-:Y:S01]  /*18b0*/  IMAD R15, R14, R5, R4 ;  /* 0x000000050e0f7224 */ /* 0x000fe200078e0204 */
[----:B------:R-:W0:Y:S03]  /*18c0*/  LDS R16, [R10+0x8] ;  /* 0x000008000a107984 */ /* 0x000e260000000800 */
[----:B-1----:R-:W-:-:S04]  /*18d0*/  IMAD.WIDE R8, R15, 0x2, R8 ;  /* 0x000000020f087825 */ /* 0x002fc800078e0208 */
[----:B------:R-:W-:Y:S01]  /*18e0*/  IMAD.WIDE R14, R17, 0x2, R6 ;  /* 0x00000002110e7825 */ /* 0x000fe200078e0206 */
[----:B--2---:R-:W-:Y:S05]  /*18f0*/  STG.E.U16 desc[UR6][R8.64], R21 ;  /* 0x0000001508007986 */ /* 0x004fea000c101506 */
[----:B------:R-:W2:Y:S01]  /*1900*/  LDG.E.U16 R15, desc[UR6][R14.64] ;  /* 0x000000060e0f7981 */ /* 0x000ea2000c1e1500 */
[-C--:B0-----:R-:W-:Y:S02]  /*1910*/  IMAD R19, R16, R5.reuse, R4 ;  /* 0x0000000510137224 */ /* 0x081fe400078e0204 */
[----:B------:R-:W-:Y:S01]  /*1920*/  IMAD.WIDE R12, R5, 0x2, R8 ;  /* 0x00000002050c7825 */ /* 0x000fe200078e0208 */
[----:B------:R-:W0:Y:S03]  /*1930*/  LDS R16, [R10+0xc] ;  /* 0x00000c000a107984 */ /* 0x000e260000000800 */
[----:B------:R-:W-:Y:S01]  /*1940*/  IMAD.WIDE R18, R19, 0x2, R6 ;  /* 0x0000000213127825 */ /* 0x000fe200078e0206 */
[----:B--2---:R1:W-:Y:S05]  /*1950*/  STG.E.U16 desc[UR6][R12.64], R15 ;  /* 0x0000000f0c007986 */ /* 0x0043ea000c101506 */
[----:B------:R-:W2:Y:S01]  /*1960*/  LDG.E.U16 R19, desc[UR6][R18.64] ;  /* 0x0000000612137981 */ /* 0x000ea2000c1e1500 */
[----:B0-----:R-:W-:-:S02]  /*1970*/  IMAD R23, R16, R5, R4 ;  /* 0x0000000510177224 */ /* 0x001fc400078e0204 */
[----:B------:R-:W-:-:S04]  /*1980*/  IMAD.WIDE R16, R5, 0x2, R12 ;  /* 0x0000000205107825 */ /* 0x000fc800078e020c */
[----:B------:R-:W-:Y:S01]  /*1990*/  IMAD.WIDE R8, R23, 0x2, R6 ;  /* 0x0000000217087825 */ /* 0x000fe200078e0206 */
[----:B--2---:R1:W-:Y:S05]  /*19a0*/  STG.E.U16 desc[UR6][R16.64], R19 ;  /* 0x0000001310007986 */ /* 0x0043ea000c101506 */
[----:B------:R-:W2:Y:S01]  /*19b0*/  LDG.E.U16 R9, desc[UR6][R8.64] ;  /* 0x0000000608097981 */ /* 0x000ea2000c1e1500 */
[----:B------:R-:W-:Y:S01]  /*19c0*/  IMAD.WIDE R6, R5, 0x2, R16 ;  /* 0x0000000205067825 */ /* 0x000fe200078e0210 */
[----:B------:R-:W-:-:S04]  /*19d0*/  IADD3 R11, PT, PT, R11, 0x4, RZ ;  /* 0x000000040b0b7810 */ /* 0x000fc80007ffe0ff */
[----:B--2---:R1:W-:Y:S03]  /*19e0*/  STG.E.U16 desc[UR6][R6.64], R9 ;  /* 0x0000000906007986 */ /* 0x0043e6000c101506 */
.L_x_13:
[----:B------:R-:W-:Y:S05]  /*19f0*/  @!P1 EXIT ;  /* 0x000000000000994d */ /* 0x000fea0003800000 */
[----:B------:R-:W-:Y:S02]  /*1a00*/  ISETP.NE.AND P0, PT, R20, 0x1, PT ;  /* 0x000000011400780c */ /* 0x000fe40003f05270 */
[----:B-1----:R-:W-:-:S04]  /*1a10*/  LOP3.LUT R6, R0, 0x1, RZ, 0xc0, !PT ;  /* 0x0000000100067812 */ /* 0x002fc800078ec0ff */
[----:B------:R-:W-:-:S07]  /*1a20*/  ISETP.NE.U32.AND P1, PT, R6, 0x1, PT ;  /* 0x000000010600780c */ /* 0x000fce0003f25070 */
[----:B------:R-:W-:Y:S06]  /*1a30*/  @!P0 BRA `(.L_x_14) ;  /* 0x0000000000588947 */ /* 0x000fec0003800000 */
[----:B------:R-:W1:Y:S01]  /*1a40*/  S2UR UR5, SR_CgaCtaId ;  /* 0x00000000000579c3 */ /* 0x000e620000008800 */
[----:B------:R-:W-:Y:S01]  /*1a50*/  UMOV UR4, 0x400 ;  /* 0x0000040000047882 */ /* 0x000fe20000000000 */
[----:B------:R-:W-:Y:S01]  /*1a60*/  IADD3 R6, PT, PT, R2, R11, RZ ;  /* 0x0000000b02067210 */ /* 0x000fe20007ffe0ff */
[----:B-1----:R-:W-:-:S06]  /*1a70*/  ULEA UR4, UR5, UR4, 0x18 ;  /* 0x0000000405047291 */ /* 0x002fcc000f8ec0ff */
[----:B------:R-:W-:Y:S02]  /*1a80*/  LEA R16, R6, UR4, 0x2 ;  /* 0x0000000406107c11 */ /* 0x000fe4000f8e10ff */
[----:B------:R-:W1:Y:S03]  /*1a90*/  LDC.64 R6, c[0x0][0x380] ;  /* 0x0000e000ff067b82 */ /* 0x000e660000000a00 */
[----:B------:R-:W2:Y:S04]  /*1aa0*/  LDS R8, [R16] ;  /* 0x0000000010087984 */ /* 0x000ea80000000800 */
[----:B0-----:R-:W0:Y:S01]  /*1ab0*/  LDS R14, [R16+0x4] ;  /* 0x00000400100e7984 */ /* 0x001e220000000800 */
[----:B--2---:R-:W-:-:S02]  /*1ac0*/  IMAD R13, R8, R5, R4 ;  /* 0x00000005080d7224 */ /* 0x004fc400078e0204 */
[----:B------:R-:W2:Y:S02]  /*1ad0*/  LDC.64 R8, c[0x0][0x390] ;  /* 0x0000e400ff087b82 */ /* 0x000ea40000000a00 */
[----:B-1----:R-:W-:-:S06]  /*1ae0*/  IMAD.WIDE R12, R13, 0x2, R6 ;  /* 0x000000020d0c7825 */ /* 0x002fcc00078e0206 */
[----:B------:R-:W3:Y:S01]  /*1af0*/  LDG.E.U16 R13, desc[UR6][R12.64] ;  /* 0x000000060c0d7981 */ /* 0x000ee2000c1e1500 */
[----:B------:R-:W-:Y:S02]  /*1b00*/  IMAD R10, R3, R0, R11 ;  /* 0x00000000030a7224 */ /* 0x000fe400078e020b */
[-CC-:B0-----:R-:W-:Y:S02]  /*1b10*/  IMAD R17, R14, R5.reuse, R4.reuse ;  /* 0x000000050e117224 */ /* 0x181fe400078e0204 */
[----:B------:R-:W-:-:S04]  /*1b20*/  IMAD R15, R10, R5, R4 ;  /* 0x000000050a0f7224 */ /* 0x000fc800078e0204 */
[----:B--2---:R-:W-:-:S04]  /*1b30*/  IMAD.WIDE R8, R15, 0x2, R8 ;  /* 0x000000020f087825 */ /* 0x004fc800078e0208 */
[----:B------:R-:W-:Y:S01]  /*1b40*/  IMAD.WIDE R14, R17, 0x2, R6 ;  /* 0x00000002110e7825 */ /* 0x000fe200078e0206 */
[----:B---3--:R1:W-:Y:S05]  /*1b50*/  STG.E.U16 desc[UR6][R8.64], R13 ;  /* 0x0000000d08007986 */ /* 0x0083ea000c101506 */
[----:B------:R-:W2:Y:S01]  /*1b60*/  LDG.E.U16 R15, desc[UR6][R14.64] ;  /* 0x000000060e0f7981 */ /* 0x000ea2000c1e1500 */
[----:B------:R-:W-:Y:S01]  /*1b70*/  IMAD.WIDE R6, R5, 0x2, R8 ;  /* 0x0000000205067825 */ /* 0x000fe200078e0208 */
[----:B------:R-:W-:-:S04]  /*1b80*/  IADD3 R11, PT, PT, R11, 0x2, RZ ;  /* 0x000000020b0b7810 */ /* 0x000fc80007ffe0ff */
[----:B--2---:R1:W-:Y:S03]  /*1b90*/  STG.E.U16 desc[UR6][R6.64], R15 ;  /* 0x0000000f06007986 */ /* 0x0043e6000c101506 */
.L_x_14:
[----:B------:R-:W-:Y:S05]  /*1ba0*/  @P1 EXIT ;  /* 0x000000000000194d */ /* 0x000fea0003800000 */
[----:B------:R-:W2:Y:S01]  /*1bb0*/  S2UR UR5, SR_CgaCtaId ;  /* 0x00000000000579c3 */ /* 0x000ea20000008800 */
[----:B------:R-:W-:Y:S01]  /*1bc0*/  UMOV UR4, 0x400 ;  /* 0x0000040000047882 */ /* 0x000fe20000000000 */
[----:B------:R-:W-:-:S06]  /*1bd0*/  IADD3 R2, PT, PT, R2, R11, RZ ;  /* 0x0000000b02027210 */ /* 0x000fcc0007ffe0ff */
[----:B-1----:R-:W1:Y:S01]  /*1be0*/  LDC.64 R6, c[0x0][0x380] ;  /* 0x0000e000ff067b82 */ /* 0x002e620000000a00 */
[----:B--2---:R-:W-:-:S06]  /*1bf0*/  ULEA UR4, UR5, UR4, 0x18 ;  /* 0x0000000405047291 */ /* 0x004fcc000f8ec0ff */
[----:B------:R-:W-:-:S06]  /*1c00*/  LEA R10, R2, UR4, 0x2 ;  /* 0x00000004020a7c11 */ /* 0x000fcc000f8e10ff */
[----:B------:R-:W2:Y:S02]  /*1c10*/  LDS R10, [R10] ;  /* 0x000000000a0a7984 */ /* 0x000ea40000000800 */
[----:B--2---:R-:W-:-:S04]  /*1c20*/  IMAD R9, R10, R5, R4 ;  /* 0x000000050a097224 */ /* 0x004fc800078e0204 */
[----:B-1----:R-:W-:Y:S02]  /*1c30*/  IMAD.WIDE R6, R9, 0x2, R6 ;  /* 0x0000000209067825 */ /* 0x002fe400078e0206 */
[----:B------:R-:W1:Y:S04]  /*1c40*/  LDC.64 R8, c[0x0][0x390] ;  /* 0x0000e400ff087b82 */ /* 0x000e680000000a00 */
[----:B------:R-:W2:Y:S01]  /*1c50*/  LDG.E.U16 R7, desc[UR6][R6.64] ;  /* 0x0000000606077981 */ /* 0x000ea2000c1e1500 */
[----:B------:R-:W-:-:S04]  /*1c60*/  IMAD R0, R3, R0, R11 ;  /* 0x0000000003007224 */ /* 0x000fc800078e020b */
[----:B------:R-:W-:-:S04]  /*1c70*/  IMAD R3, R0, R5, R4 ;  /* 0x0000000500037224 */ /* 0x000fc800078e0204 */
[----:B-1----:R-:W-:-:S05]  /*1c80*/  IMAD.WIDE R2, R3, 0x2, R8 ;  /* 0x0000000203027825 */ /* 0x002fca00078e0208 */
[----:B--2---:R-:W-:Y:S01]  /*1c90*/  STG.E.U16 desc[UR6][R2.64], R7 ;  /* 0x0000000702007986 */ /* 0x004fe2000c101506 */
[----:B------:R-:W-:Y:S05]  /*1ca0*/  EXIT ;  /* 0x000000000000794d */ /* 0x000fea0003800000 */
.L_x_5:
        /* <DEDUP_REMOVED lines=17> */
.L_x_16:
[----:B0-----:R-:W0:Y:S04]  /*1dc0*/  LDS R14, [R10+-0x10] ;  /* 0xfffff0000a0e7984 */ /* 0x001e280000000800 */
[----:B------:R-:W3:Y:S01]  /*1dd0*/  LDS R18, [R10+-0x8] ;  /* 0xfffff8000a127984 */ /* 0x000ee20000000800 */
[----:B0-----:R-:W-:-:S03]  /*1de0*/  IMAD R23, R14, R5, R4 ;  /* 0x000000050e177224 */ /* 0x001fc600078e0204 */
[----:B------:R-:W0:Y:S01]  /*1df0*/  LDS R14, [R10+-0xc] ;  /* 0xfffff4000a0e7984 */ /* 0x000e220000000800 */
[----:B--2---:R-:W-:-:S05]  /*1e00*/  IMAD.WIDE R22, R23, 0x2, R8 ;  /* 0x0000000217167825 */ /* 0x004fca00078e0208 */
[----:B------:R2:W4:Y:S01]  /*1e10*/  LDG.E R25, desc[UR6][R22.64] ;  /* 0x0000000616197981 */ /* 0x000522000c1e1900 */
[-CC-:B---3--:R-:W-:Y:S02]  /*1e20*/  IMAD R21, R18, R5.reuse, R4.reuse ;  /* 0x0000000512157224 */ /* 0x188fe400078e0204 */
[----:B0-----:R-:W-:Y:S01]  /*1e30*/  IMAD R17, R14, R5, R4 ;  /* 0x000000050e117224 */ /* 0x001fe200078e0204 */
[----:B--2---:R-:W0:Y:S01]  /*1e40*/  LDS R22, [R10+-0x4] ;  /* 0xfffffc000a167984 */ /* 0x004e220000000800 */
[----:B-1----:R-:W-:-:S04]  /*1e50*/  IMAD.WIDE R14, R12, 0x2, R6 ;  /* 0x000000020c0e7825 */ /* 0x002fc800078e0206 */
[----:B------:R-:W-:Y:S01]  /*1e60*/  IMAD.WIDE R16, R17, 0x2, R8 ;  /* 0x0000000211107825 */ /* 0x000fe200078e0208 */
[----:B----4-:R1:W-:Y:S04]  /*1e70*/  STG.E desc[UR6][R14.64], R25 ;  /* 0x000000190e007986 */ /* 0x0103e8000c101906 */
[----:B------:R2:W3:Y:S01]  /*1e80*/  LDG.E R27, desc[UR6][R16.64] ;  /* 0x00000006101b7981 */ /* 0x0004e2000c1e1900 */
[----:B------:R-:W-:-:S04]  /*1e90*/  IMAD.WIDE R18, R5, 0x2, R14 ;  /* 0x0000000205127825 */ /* 0x000fc800078e020e */
[----:B------:R-:W-:-:S04]  /*1ea0*/  IMAD.WIDE R20, R21, 0x2, R8 ;  /* 0x0000000215147825 */ /* 0x000fc800078e0208 */
[----:B0-----:R-:W-:Y:S01]  /*1eb0*/  IMAD R26, R22, R5, R4 ;  /* 0x00000005161a7224 */ /* 0x001fe200078e0204 */
[----:B--2---:R-:W0:Y:S04]  /*1ec0*/  LDS R16, [R10] ;  /* 0x000000000a107984 */ /* 0x004e280000000800 */
[----:B---3--:R2:W-:Y:S04]  /*1ed0*/  STG.E desc[UR6][R18.64], R27 ;  /* 0x0000001b12007986 */ /* 0x0085e8000c101906 */
[----:B------:R3:W4:Y:S01]  /*1ee0*/  LDG.E R29, desc[UR6][R20.64] ;  /* 0x00000006141d7981 */ /* 0x000722000c1e1900 */
[----:B------:R-:W-:-:S04]  /*1ef0*/  IMAD.WIDE R22, R5, 0x2, R18 ;  /* 0x0000000205167825 */ /* 0x000fc800078e0212 */
[----:B-1----:R-:W-:Y:S01]  /*1f00*/  IMAD.WIDE R14, R26, 0x2, R8 ;  /* 0x000000021a0e7825 */ /* 0x002fe200078e0208 */
[----:B---3--:R-:W1:Y:S04]  /*1f10*/  LDS R20, [R10+0x4] ;  /* 0x000004000a147984 */ /* 0x008e680000000800 */
[----:B----4-:R3:W-:Y:S04]  /*1f20*/  STG.E desc[UR6][R22.64], R29 ;  /* 0x0000001d16007986 */ /* 0x0107e8000c101906 */
[----:B------:R4:W5:Y:S01]  /*1f30*/  LDG.E R25, desc[UR6][R14.64] ;  /* 0x000000060e197981 */ /* 0x000962000c1e1900 */
[----:B0-----:R-:W-:-:S02]  /*1f40*/  IMAD R26, R16, R5, R4 ;  /* 0x00000005101a7224 */ /* 0x001fc400078e0204 */
[----:B------:R-:W-:-:S04]  /*1f50*/  IMAD.WIDE R16, R5, 0x2, R22 ;  /* 0x0000000205107825 */ /* 0x000fc800078e0216 */
[----:B--2---:R-:W-:Y:S01]  /*1f60*/  IMAD.WIDE R18, R26, 0x2, R8 ;  /* 0x000000021a127825 */ /* 0x004fe200078e0208 */
[----:B----4-:R-:W0:Y:S04]  /*1f70*/  LDS R14, [R10+0x8] ;  /* 0x000008000a0e7984 */ /* 0x010e280000000800 */
[----:B-----5:R2:W-:Y:S04]  /*1f80*/  STG.E desc[UR6][R16.64], R25 ;  /* 0x0000001910007986 */ /* 0x0205e8000c101906 */
[----:B------:R4:W5:Y:S01]  /*1f90*/  LDG.E R27, desc[UR6][R18.64] ;  /* 0x00000006121b7981 */ /* 0x000962000c1e1900 */
[----:B-1----:R-:W-:-:S02]  /*1fa0*/  IMAD R26, R20, R5, R4 ;  /* 0x00000005141a7224 */ /* 0x002fc400078e0204 */
[----:B------:R-:W-:-:S04]  /*1fb0*/  IMAD.WIDE R20, R5, 0x2, R16 ;  /* 0x0000000205147825 */ /* 0x000fc800078e0210 */
[----:B---3--:R-:W-:Y:S01]  /*1fc0*/  IMAD.WIDE R22, R26, 0x2, R8 ;  /* 0x000000021a167825 */ /* 0x008fe200078e0208 */
[----:B----4-:R-:W1:Y:S04]  /*1fd0*/  LDS R18, [R10+0xc] ;  /* 0x00000c000a127984 */ /* 0x010e680000000800 */
[----:B-----5:R3:W-:Y:S04]  /*1fe0*/  STG.E desc[UR6][R20.64], R27 ;  /* 0x0000001b14007986 */ /* 0x0207e8000c101906 */
[----:B------:R-:W4:Y:S01]  /*1ff0*/  LDG.E R29, desc[UR6][R22.64] ;  /* 0x00000006161d7981 */ /* 0x000f22000c1e1900 */
[----:B0-----:R-:W-:-:S02]  /*2000*/  IMAD R26, R14, R5, R4 ;  /* 0x000000050e1a7224 */ /* 0x001fc400078e0204 */
[----:B------:R-:W-:-:S04]  /*2010*/  IMAD.WIDE R14, R5, 0x2, R20 ;  /* 0x00000002050e7825 */ /* 0x000fc800078e0214 */
[----:B--2---:R-:W-:Y:S01]  /*2020*/  IMAD.WIDE R16, R26, 0x2, R8 ;  /* 0x000000021a107825 */ /* 0x004fe200078e0208 */
[----:B----4-:R0:W-:Y:S05]  /*2030*/  STG.E desc[UR6][R14.64], R29 ;  /* 0x0000001d0e007986 */ /* 0x0101ea000c101906 */
[----:B------:R-:W2:Y:S01]  /*2040*/  LDG.E R17, desc[UR6][R16.64] ;  /* 0x0000000610117981 */ /* 0x000ea2000c1e1900 */
[----:B-1----:R-:W-:Y:S02]  /*2050*/  IMAD R25, R18, R5, R4 ;  /* 0x0000000512197224 */ /* 0x002fe400078e0204 */
[----:B------:R-:W-:-:S04]  /*2060*/  IMAD.WIDE R18, R5, 0x2, R14 ;  /* 0x0000000205127825 */ /* 0x000fc800078e020e */
[----:B---3--:R-:W-:Y:S01]  /*2070*/  IMAD.WIDE R20, R25, 0x2, R8 ;  /* 0x0000000219147825 */ /* 0x008fe200078e0208 */
[----:B------:R-:W-:Y:S01]  /*2080*/  IADD3 R13, PT, PT, R13, 0x8, RZ ;  /* 0x000000080d0d7810 */ /* 0x000fe20007ffe0ff */
[----:B--2---:R0:W-:Y:S04]  /*2090*/  STG.E desc[UR6][R18.64], R17 ;  /* 0x0000001112007986 */ /* 0x0041e8000c101906 */
[----:B------:R-:W2:Y:S01]  /*20a0*/  LDG.E R21, desc[UR6][R20.64] ;  /* 0x0000000614157981 */ /* 0x000ea2000c1e1900 */
[----:B------:R-:W-:Y:S01]  /*20b0*/  ISETP.NE.AND P0, PT, R13, RZ, PT ;  /* 0x000000ff0d00720c */ /* 0x000fe20003f05270 */
[C---:B------:R-:W-:Y:S01]  /*20c0*/  IMAD.WIDE R22, R5.reuse, 0x2, R18 ;  /* 0x0000000205167825 */ /* 0x040fe200078e0212 */
[----:B------:R-:W-:Y:S02]  /*20d0*/  LEA R12, R5, R12, 0x3 ;  /* 0x0000000c050c7211 */ /* 0x000fe400078e18ff */
[----:B------:R-:W-:-:S02]  /*20e0*/  IADD3 R10, PT, PT, R10, 0x20, RZ ;  /* 0x000000200a0a7810 */ /* 0x000fc40007ffe0ff */
[----:B--2---:R0:W-:Y:S07]  /*20f0*/  STG.E desc[UR6][R22.64], R21 ;  /* 0x0000001516007986 */ /* 0x0041ee000c101906 */
[----:B------:R-:W-:Y:S05]  /*2100*/  @P0 BRA `(.L_x_16) ;  /* 0xfffffffc002c0947 */ /* 0x000fea000383ffff */
.L_x_15:
        /* <DEDUP_REMOVED lines=16> */
[----:B0-----:R-:W2:Y:S01]  /*2210*/  LDG.E R21, desc[UR6][R12.64] ;  /* 0x000000060c157981 */ /* 0x001ea2000c1e1900 */
[----:B------:R-:W-:Y:S02]  /*2220*/  IMAD R14, R3, R0, R11 ;  /* 0x00000000030e7224 */ /* 0x000fe400078e020b */
[-CC-:B---3--:R-:W-:Y:S02]  /*2230*/  IMAD R17, R16, R5.reuse, R4.reuse ;  /* 0x0000000510117224 */ /* 0x188fe400078e0204 */
[----:B------:R-:W-:Y:S01]  /*2240*/  IMAD R15, R14, R5, R4 ;  /* 0x000000050e0f7224 */ /* 0x000fe200078e0204 */
[----:B------:R-:W0:Y:S03]  /*2250*/  LDS R16, [R10+0x8] ;  /* 0x000008000a107984 */ /* 0x000e260000000800 */
[----:B-1----:R-:W-:-:S04]  /*2260*/  IMAD.WIDE R8, R15, 0x2, R8 ;  /* 0x000000020f087825 */ /* 0x002fc800078e0208 */
[----:B------:R-:W-:Y:S01]  /*2270*/  IMAD.WIDE R14, R17, 0x2, R6 ;  /* 0x00000002110e7825 */ /* 0x000fe200078e0206 */
[----:B--2---:R-:W-:Y:S05]  /*2280*/  STG.E desc[UR6][R8.64], R21 ;  /* 0x0000001508007986 */ /* 0x004fea000c101906 */
[----:B------:R-:W2:Y:S01]  /*2290*/  LDG.E R15, desc[UR6][R14.64] ;  /* 0x000000060e0f7981 */ /* 0x000ea2000c1e1900 */
[-C--:B0-----:R-:W-:Y:S02]  /*22a0*/  IMAD R19, R16, R5.reuse, R4 ;  /* 0x0000000510137224 */ /* 0x081fe400078e0204 */
[----:B------:R-:W-:Y:S01]  /*22b0*/  IMAD.WIDE R12, R5, 0x2, R8 ;  /* 0x00000002050c7825 */ /* 0x000fe200078e0208 */
[----:B------:R-:W0:Y:S03]  /*22c0*/  LDS R16, [R10+0xc] ;  /* 0x00000c000a107984 */ /* 0x000e260000000800 */
[----:B------:R-:W-:Y:S01]  /*22d0*/  IMAD.WIDE R18, R19, 0x2, R6 ;  /* 0x0000000213127825 */ /* 0x000fe200078e0206 */
[----:B--2---:R1:W-:Y:S05]  /*22e0*/  STG.E desc[UR6][R12.64], R15 ;  /* 0x0000000f0c007986 */ /* 0x0043ea000c101906 */
[----:B------:R-:W2:Y:S01]  /*22f0*/  LDG.E R19, desc[UR6][R18.64] ;  /* 0x0000000612137981 */ /* 0x000ea2000c1e1900 */
[----:B0-----:R-:W-:-:S02]  /*2300*/  IMAD R23, R16, R5, R4 ;  /* 0x0000000510177224 */ /* 0x001fc400078e0204 */
[----:B------:R-:W-:-:S04]  /*2310*/  IMAD.WIDE R16, R5, 0x2, R12 ;  /* 0x0000000205107825 */ /* 0x000fc800078e020c */
[----:B------:R-:W-:Y:S01]  /*2320*/  IMAD.WIDE R8, R23, 0x2, R6 ;  /* 0x0000000217087825 */ /* 0x000fe200078e0206 */
[----:B--2---:R1:W-:Y:S05]  /*2330*/  STG.E desc[UR6][R16.64], R19 ;  /* 0x0000001310007986 */ /* 0x0043ea000c101906 */
[----:B------:R-:W2:Y:S01]  /*2340*/  LDG.E R9, desc[UR6][R8.64] ;  /* 0x0000000608097981 */ /* 0x000ea2000c1e1900 */
[----:B------:R-:W-:Y:S01]  /*2350*/  IMAD.WIDE R6, R5, 0x2, R16 ;  /* 0x0000000205067825 */ /* 0x000fe200078e0210 */
[----:B------:R-:W-:-:S04]  /*2360*/  IADD3 R11, PT, PT, R11, 0x4, RZ ;  /* 0x000000040b0b7810 */ /* 0x000fc80007ffe0ff */
[----:B--2---:R1:W-:Y:S03]  /*2370*/  STG.E desc[UR6][R6.64], R9 ;  /* 0x0000000906007986 */ /* 0x0043e6000c101906 */
.L_x_17:
        /* <DEDUP_REMOVED lines=16> */
[----:B------:R-:W3:Y:S01]  /*2480*/  LDG.E R13, desc[UR6][R12.64] ;  /* 0x000000060c0d7981 */ /* 0x000ee2000c1e1900 */
[----:B------:R-:W-:Y:S02]  /*2490*/  IMAD R10, R3, R0, R11 ;  /* 0x00000000030a7224 */ /* 0x000fe400078e020b */
[-CC-:B0-----:R-:W-:Y:S02]  /*24a0*/  IMAD R17, R14, R5.reuse, R4.reuse ;  /* 0x000000050e117224 */ /* 0x181fe400078e0204 */
[----:B------:R-:W-:-:S04]  /*24b0*/  IMAD R15, R10, R5, R4 ;  /* 0x000000050a0f7224 */ /* 0x000fc800078e0204 */
[----:B--2---:R-:W-:-:S04]  /*24c0*/  IMAD.WIDE R8, R15, 0x2, R8 ;  /* 0x000000020f087825 */ /* 0x004fc800078e0208 */
[----:B------:R-:W-:Y:S01]  /*24d0*/  IMAD.WIDE R14, R17, 0x2, R6 ;  /* 0x00000002110e7825 */ /* 0x000fe200078e0206 */
[----:B---3--:R1:W-:Y:S05]  /*24e0*/  STG.E desc[UR6][R8.64], R13 ;  /* 0x0000000d08007986 */ /* 0x0083ea000c101906 */
[----:B------:R-:W2:Y:S01]  /*24f0*/  LDG.E R15, desc[UR6][R14.64] ;  /* 0x000000060e0f7981 */ /* 0x000ea2000c1e1900 */
[----:B------:R-:W-:Y:S01]  /*2500*/  IMAD.WIDE R6, R5, 0x2, R8 ;  /* 0x0000000205067825 */ /* 0x000fe200078e0208 */
[----:B------:R-:W-:-:S04]  /*2510*/  IADD3 R11, PT, PT, R11, 0x2, RZ ;  /* 0x000000020b0b7810 */ /* 0x000fc80007ffe0ff */
[----:B--2---:R1:W-:Y:S03]  /*2520*/  STG.E desc[UR6][R6.64], R15 ;  /* 0x0000000f06007986 */ /* 0x0043e6000c101906 */
.L_x_18:
        /* <DEDUP_REMOVED lines=11> */
[----:B------:R-:W2:Y:S01]  /*25e0*/  LDG.E R7, desc[UR6][R6.64] ;  /* 0x0000000606077981 */ /* 0x000ea2000c1e1900 */
[----:B------:R-:W-:-:S04]  /*25f0*/  IMAD R0, R3, R0, R11 ;  /* 0x0000000003007224 */ /* 0x000fc800078e020b */
[----:B------:R-:W-:-:S04]  /*2600*/  IMAD R3, R0, R5, R4 ;  /* 0x0000000500037224 */ /* 0x000fc800078e0204 */
[----:B-1----:R-:W-:-:S05]  /*2610*/  IMAD.WIDE R2, R3, 0x2, R8 ;  /* 0x0000000203027825 */ /* 0x002fca00078e0208 */
[----:B--2---:R-:W-:Y:S01]  /*2620*/  STG.E desc[UR6][R2.64], R7 ;  /* 0x0000000702007986 */ /* 0x004fe2000c101906 */
[----:B------:R-:W-:Y:S05]  /*2630*/  EXIT ;  /* 0x000000000000794d */ /* 0x000fea0003800000 */
.L_x_19:
        /* <DEDUP_REMOVED lines=12> */
.L_x_40:


//--------------------- .text._Z19warpGatherKernel_v3IfmEvPKT_PKT0_PS0_iiii --------------------------
	.section	.text._Z19warpGatherKernel_v3IfmEvPKT_PKT0_PS0_iiii,"ax",@progbits
	.align	128
        .global         _Z19warpGatherKernel_v3IfmEvPKT_PKT0_PS0_iiii
        .type           _Z19warpGatherKernel_v3IfmEvPKT_PKT0_PS0_iiii,@function
        .size           _Z19warpGatherKernel_v3IfmEvPKT_PKT0_PS0_iiii,(.L_x_41 - _Z19warpGatherKernel_v3IfmEvPKT_PKT0_PS0_iiii)
        .other          _Z19warpGatherKernel_v3IfmEvPKT_PKT0_PS0_iiii,@"STO_CUDA_ENTRY STV_DEFAULT"
_Z19warpGatherKernel_v3IfmEvPKT_PKT0_PS0_iiii:
.text._Z19warpGatherKernel_v3IfmEvPKT_PKT0_PS0_iiii:
        /* <DEDUP_REMOVED lines=46> */
.L_x_22:
        /* <DEDUP_REMOVED lines=23> */
.L_x_21:
[----:B------:R-:W-:Y:S05]  /*0450*/  @!P0 BRA `(.L_x_20) ;  /* 0x0000000000488947 */ /* 0x000fea0003800000 */
[----:B------:R-:W0:Y:S01]  /*0460*/  S2UR UR5, SR_CgaCtaId ;  /* 0x00000000000579c3 */ /* 0x000e220000008800 */
[----:B------:R-:W-:Y:S01]  /*0470*/  IMAD R17, R17, UR9, R2 ;  /* 0x0000000911117c24 */ /* 0x000fe2000f8e0202 */
[----:B------:R-:W-:Y:S01]  /*0480*/  UMOV UR4, 0x400 ;  /* 0x0000040000047882 */ /* 0x000fe20000000000 */
[----:B------:R-:W-:Y:S02]  /*0490*/  IADD3 R3, PT, PT, -R3, RZ, RZ ;  /* 0x000000ff03037210 */ /* 0x000fe40007ffe1ff */
[-CC-:B------:R-:W-:Y:S02]  /*04a0*/  IMAD R4, R5, R0.reuse, R17.reuse ;  /* 0x0000000005047224 */ /* 0x180fe400078e0211 */
[----:B------:R-:W-:Y:S01]  /*04b0*/  IMAD R17, R7, R0, R17 ;  /* 0x0000000007117224 */ /* 0x000fe200078e0211 */
[----:B------:R-:W1:Y:S01]  /*04c0*/  LDC.64 R8, c[0x0][0x388] ;  /* 0x0000e200ff087b82 */ /* 0x000e620000000a00 */
[----:B0-----:R-:W-:-:S06]  /*04d0*/  ULEA UR4, UR5, UR4, 0x18 ;  /* 0x0000000405047291 */ /* 0x001fcc000f8ec0ff */
[----:B------:R-:W-:-:S07]  /*04e0*/  LEA R4, R4, UR4, 0x2 ;  /* 0x0000000404047c11 */ /* 0x000fce000f8e10ff */
.L_x_23:
[----:B-12---:R-:W-:-:S06]  /*04f0*/  IMAD.WIDE R10, R17, 0x8, R8 ;  /* 0x00000008110a7825 */ /* 0x006fcc00078e0208 */
        /* <DEDUP_REMOVED lines=8> */
.L_x_20:
[----:B------:R-:W0:Y:S01]  /*0580*/  I2F.U32.RP R4, UR9 ;  /* 0x0000000900047d06 */ /* 0x000e220008209000 */
[----:B------:R-:W-:Y:S01]  /*0590*/  ISETP.NE.U32.AND P1, PT, RZ, UR9, PT ;  /* 0x00000009ff007c0c */ /* 0x000fe2000bf25070 */
[----:B------:R-:W1:Y:S01]  /*05a0*/  S2R R13, SR_CTAID.X ;  /* 0x00000000000d7919 */ /* 0x000e620000002500 */
[----:B------:R-:W3:Y:S05]  /*05b0*/  LDCU UR4, c[0x0][0x3a0] ;  /* 0x00007400ff0477ac */ /* 0x000eea0008000800 */
[----:B0-----:R-:W0:Y:S02]  /*05c0*/  MUFU.RCP R4, R4 ;  /* 0x0000000400047308 */ /* 0x001e240000001000 */
[----:B0-----:R-:W-:-:S06]  /*05d0*/  IADD3 R8, PT, PT, R4, 0xffffffe, RZ ;  /* 0x0ffffffe04087810 */ /* 0x001fcc0007ffe0ff */
[----:B------:R0:W4:Y:S02]  /*05e0*/  F2I.FTZ.U32.TRUNC.NTZ R9, R8 ;  /* 0x0000000800097305 */ /* 0x000124000021f000 */
[----:B0-----:R-:W-:Y:S01]  /*05f0*/  HFMA2 R8, -RZ, RZ, 0, 0 ;  /* 0x00000000ff087431 */ /* 0x001fe200000001ff */
[----:B----4-:R-:W-:-:S05]  /*0600*/  IADD3 R3, PT, PT, RZ, -R9, RZ ;  /* 0x80000009ff037210 */ /* 0x010fca0007ffe0ff */
        /* <DEDUP_REMOVED lines=11> */
[----:B--2---:R-:W0:Y:S01]  /*06c0*/  @!P0 LDC.64 R10, c[0x0][0x388] ;  /* 0x0000e200ff0a8b82 */ /* 0x004e220000000a00 */
[----:B------:R-:W-:-:S04]  /*06d0*/  @!P0 IMAD R3, R7, R0, R2 ;  /* 0x0000000007038224 */ /* 0x000fc800078e0202 */
[----:B0-----:R-:W-:-:S03]  /*06e0*/  @!P0 IMAD.WIDE.U32 R10, R3, 0x8, R10 ;  /* 0x00000008030a8825 */ /* 0x001fc600078e000a */
[----:B------:R-:W0:Y:S02]  /*06f0*/  LDC R3, c[0x0][0x398] ;  /* 0x0000e600ff037b82 */ /* 0x000e240000000800 */
[----:B------:R3:W2:Y:S01]  /*0700*/  @!P0 LDG.E R4, desc[UR6][R10.64] ;  /* 0x000000060a048981 */ /* 0x0006a2000c1e1900 */
[--C-:B-1----:R-:W-:Y:S02]  /*0710*/  IMAD R6, R13, UR9, R2.reuse ;  /* 0x000000090d067c24 */ /* 0x102fe4000f8e0202 */
[----:B------:R-:W-:Y:S02]  /*0720*/  @!P0 IMAD R2, R5, R0, R2 ;  /* 0x0000000005028224 */ /* 0x000fe400078e0202 */
[----:B---3--:R-:W-:-:S05]  /*0730*/  IMAD R11, R6, UR4, RZ ;  /* 0x00000004060b7c24 */ /* 0x008fca000f8e02ff */
        /* <DEDUP_REMOVED lines=9> */
[----:B------:R-:W-:Y:S01]  /*07d0*/  IMAD.HI.U32 R9, R9, R13, R8 ;  /* 0x0000000d09097227 */ /* 0x000fe200078e0008 */
[----:B------:R-:W-:Y:S01]  /*07e0*/  @!P0 MOV R8, 0x400 ;  /* 0x0000040000088802 */ /* 0x000fe20000000f00 */
        /* <DEDUP_REMOVED lines=43> */
.L_x_27:
[----:B0-----:R-:W0:Y:S04]  /*0aa0*/  LDS R8, [R6+-0x10] ;  /* 0xfffff00006087984 */ /* 0x001e280000000800 */
[----:B------:R-:W3:Y:S01]  /*0ab0*/  LDS R12, [R6+-0xc] ;  /* 0xfffff400060c7984 */ /* 0x000ee20000000800 */
[----:B-1----:R-:W-:-:S03]  /*0ac0*/  IMAD.WIDE R28, R20, 0x4, R26 ;  /* 0x00000004141c7825 */ /* 0x002fc600078e021a */
[----:B------:R-:W1:Y:S04]  /*0ad0*/  LDS R16, [R6+-0x8] ;  /* 0xfffff80006107984 */ /* 0x000e680000000800 */
[----:B------:R-:W4:Y:S01]  /*0ae0*/  LDS R23, [R6+-0x4] ;  /* 0xfffffc0006177984 */ /* 0x000f220000000800 */
[----:B0-----:R-:W-:-:S04]  /*0af0*/  IMAD R9, R8, R3, R4 ;  /* 0x0000000308097224 */ /* 0x001fc800078e0204 */
[----:B--2---:R-:W-:-:S06]  /*0b00*/  IMAD.WIDE R8, R9, 0x4, R24 ;  /* 0x0000000409087825 */ /* 0x004fcc00078e0218 */
[----:B------:R-:W2:Y:S01]  /*0b10*/  LDG.E.128 R8, desc[UR6][R8.64] ;  /* 0x0000000608087981 */ /* 0x000ea2000c1e1d00 */
[----:B---3--:R-:W-:-:S04]  /*0b20*/  IMAD R13, R12, R3, R4 ;  /* 0x000000030c0d7224 */ /* 0x008fc800078e0204 */
[----:B------:R-:W-:Y:S01]  /*0b30*/  IMAD.WIDE R12, R13, 0x4, R24 ;  /* 0x000000040d0c7825 */ /* 0x000fe200078e0218 */
[----:B--2---:R0:W-:Y:S05]  /*0b40*/  STG.E.128 desc[UR6][R28.64], R8 ;  /* 0x000000081c007986 */ /* 0x0041ea000c101d06 */
[----:B------:R-:W2:Y:S01]  /*0b50*/  LDG.E.128 R12, desc[UR6][R12.64] ;  /* 0x000000060c0c7981 */ /* 0x000ea2000c1e1d00 */
[----:B-1----:R-:W-:-:S04]  /*0b60*/  IMAD R17, R16, R3, R4 ;  /* 0x0000000310117224 */ /* 0x002fc800078e0204 */
[----:B------:R-:W-:-:S04]  /*0b70*/  IMAD.WIDE R16, R17, 0x4, R24 ;  /* 0x0000000411107825 */ /* 0x000fc800078e0218 */
[----:B0-----:R-:W-:-:S05]  /*0b80*/  IMAD.WIDE R28, R3, 0x4, R28 ;  /* 0x00000004031c7825 */ /* 0x001fca00078e021c */
[----:B--2---:R0:W-:Y:S04]  /*0b90*/  STG.E.128 desc[UR6][R28.64], R12 ;  /* 0x0000000c1c007986 */ /* 0x0041e8000c101d06 */
[----:B------:R-:W2:Y:S01]  /*0ba0*/  LDG.E.128 R16, desc[UR6][R16.64] ;  /* 0x0000000610107981 */ /* 0x000ea2000c1e1d00 */
[----:B----4-:R-:W-:-:S04]  /*0bb0*/  IMAD R23, R23, R3, R4 ;  /* 0x0000000317177224 */ /* 0x010fc800078e0204 */
[----:B------:R-:W-:Y:S02]  /*0bc0*/  IMAD.WIDE R8, R23, 0x4, R24 ;  /* 0x0000000417087825 */ /* 0x000fe400078e0218 */
[----:B------:R-:W1:Y:S02]  /*0bd0*/  LDS R23, [R6] ;  /* 0x0000000006177984 */ /* 0x000e640000000800 */
[----:B0-----:R-:W-:-:S05]  /*0be0*/  IMAD.WIDE R28, R3, 0x4, R28 ;  /* 0x00000004031c7825 */ /* 0x001fca00078e021c */
[----:B--2---:R0:W-:Y:S04]  /*0bf0*/  STG.E.128 desc[UR6][R28.64], R16 ;  /* 0x000000101c007986 */ /* 0x0041e8000c101d06 */
[----:B------:R-:W2:Y:S01]  /*0c00*/  LDG.E.128 R8, desc[UR6][R8.64] ;  /* 0x0000000608087981 */ /* 0x000ea2000c1e1d00 */
[----:B-1----:R-:W-:-:S04]  /*0c10*/  IMAD R23, R23, R3, R4 ;  /* 0x0000000317177224 */ /* 0x002fc800078e0204 */
[----:B------:R-:W-:Y:S02]  /*0c20*/  IMAD.WIDE R12, R23, 0x4, R24 ;  /* 0x00000004170c7825 */ /* 0x000fe400078e0218 */
[----:B------:R-:W1:Y:S02]  /*0c30*/  LDS R23, [R6+0x4] ;  /* 0x0000040006177984 */ /* 0x000e640000000800 */
        /* <DEDUP_REMOVED lines=16> */
[----:B------:R-:W-:-:S04]  /*0d40*/  IMAD.WIDE R12, R23, 0x4, R24 ;  /* 0x00000004170c7825 */ /* 0x000fc800078e0218 */
[----:B0-----:R-:W-:Y:S01]  /*0d50*/  IMAD.WIDE R28, R3, 0x4, R28 ;  /* 0x00000004031c7825 */ /* 0x001fe200078e021c */
[----:B------:R-:W-:-:S04]  /*0d60*/  IADD3 R21, PT, PT, R21, 0x8, RZ ;  /* 0x0000000815157810 */ /* 0x000fc80007ffe0ff */
[----:B--2---:R0:W-:Y:S04]  /*0d70*/  STG.E.128 desc[UR6][R28.64], R8 ;  /* 0x000000081c007986 */ /* 0x0041e8000c101d06 */
[----:B------:R-:W2:Y:S01]  /*0d80*/  LDG.E.128 R12, desc[UR6][R12.64] ;  /* 0x000000060c0c7981 */ /* 0x000ea2000c1e1d00 */
[----:B------:R-:W-:Y:S02]  /*0d90*/  ISETP.NE.AND P0, PT, R21, RZ, PT ;  /* 0x000000ff1500720c */ /* 0x000fe40003f05270 */
[C---:B------:R-:W-:Y:S02]  /*0da0*/  LEA R20, R3.reuse, R20, 0x3 ;  /* 0x0000001403147211 */ /* 0x040fe400078e18ff */
[----:B------:R-:W-:Y:S01]  /*0db0*/  IADD3 R6, PT, PT, R6, 0x20, RZ ;  /* 0x0000002006067810 */ /* 0x000fe20007ffe0ff */
[----:B0-----:R-:W-:-:S05]  /*0dc0*/  IMAD.WIDE R28, R3, 0x4, R28 ;  /* 0x00000004031c7825 */ /* 0x001fca00078e021c */
[----:B--2---:R0:W-:Y:S03]  /*0dd0*/  STG.E.128 desc[UR6][R28.64], R12 ;  /* 0x0000000c1c007986 */ /* 0x0041e6000c101d06 */
[----:B------:R-:W-:Y:S05]  /*0de0*/  @P0 BRA `(.L_x_27) ;  /* 0xfffffffc002c0947 */ /* 0x000fea000383ffff */
.L_x_26:
        /* <DEDUP_REMOVED lines=8> */
[----:B------:R-:W2:Y:S08]  /*0e70*/  LDC.64 R20, c[0x0][0x380] ;  /* 0x0000e000ff147b82 */ /* 0x000eb00000000a00 */
[----:B------:R-:W3:Y:S01]  /*0e80*/  LDC.64 R22, c[0x0][0x390] ;  /* 0x0000e400ff167b82 */ /* 0x000ee20000000a00 */
[----:B-1----:R-:W-:-:S06]  /*0e90*/  ULEA UR4, UR5, UR4, 0x18 ;  /* 0x0000000405047291 */ /* 0x002fcc000f8ec0ff */
[----:B------:R-:W-:-:S05]  /*0ea0*/  LEA R6, R6, UR4, 0x2 ;  /* 0x0000000406067c11 */ /* 0x000fca000f8e10ff */
[----:B------:R-:W1:Y:S04]  /*0eb0*/  LDS R8, [R6] ;  /* 0x0000000006087984 */ /* 0x000e680000000800 */
[----:B0-----:R-:W0:Y:S01]  /*0ec0*/  LDS R14, [R6+0x4] ;  /* 0x00000400060e7984 */ /* 0x001e220000000800 */
[----:B------:R-:W-:-:S03]  /*0ed0*/  IMAD R12, R7, R0, R5 ;  /* 0x00000000070c7224 */ /* 0x000fc600078e0205 */
[----:B------:R-:W4:Y:S04]  /*0ee0*/  LDS R16, [R6+0x8] ;  /* 0x0000080006107984 */ /* 0x000f280000000800 */
[----:B------:R-:W5:Y:S01]  /*0ef0*/  LDS R25, [R6+0xc] ;  /* 0x00000c0006197984 */ /* 0x000f620000000800 */
[----:B-1----:R-:W-:-:S04]  /*0f00*/  IMAD R9, R8, R3, R4 ;  /* 0x0000000308097224 */ /* 0x002fc800078e0204 */
[----:B--2---:R-:W-:-:S06]  /*0f10*/  IMAD.WIDE R8, R9, 0x4, R20 ;  /* 0x0000000409087825 */ /* 0x004fcc00078e0214 */
[----:B------:R-:W2:Y:S01]  /*0f20*/  LDG.E.128 R8, desc[UR6][R8.64] ;  /* 0x0000000608087981 */ /* 0x000ea2000c1e1d00 */
[-CC-:B------:R-:W-:Y:S02]  /*0f30*/  IMAD R13, R12, R3.reuse, R4.reuse ;  /* 0x000000030c0d7224 */ /* 0x180fe400078e0204 */
[----:B0-----:R-:W-:Y:S02]  /*0f40*/  IMAD R15, R14, R3, R4 ;  /* 0x000000030e0f7224 */ /* 0x001fe400078e0204 */
[----:B---3--:R-:W-:-:S04]  /*0f50*/  IMAD.WIDE R22, R13, 0x4, R22 ;  /* 0x000000040d167825 */ /* 0x008fc800078e0216 */
[----:B------:R-:W-:Y:S01]  /*0f60*/  IMAD.WIDE R12, R15, 0x4, R20 ;  /* 0x000000040f0c7825 */ /* 0x000fe200078e0214 */
[----:B--2---:R0:W-:Y:S05]  /*0f70*/  STG.E.128 desc[UR6][R22.64], R8 ;  /* 0x0000000816007986 */ /* 0x0041ea000c101d06 */
[----:B------:R-:W2:Y:S01]  /*0f80*/  LDG.E.128 R12, desc[UR6][R12.64] ;  /* 0x000000060c0c7981 */ /* 0x000ea2000c1e1d00 */
[----:B----4-:R-:W-:Y:S02]  /*0f90*/  IMAD R17, R16, R3, R4 ;  /* 0x0000000310117224 */ /* 0x010fe400078e0204 */
[----:B------:R-:W-:-:S04]  /*0fa0*/  IMAD.WIDE R26, R3, 0x4, R22 ;  /* 0x00000004031a7825 */ /* 0x000fc800078e0216 */
[----:B------:R-:W-:Y:S01]  /*0fb0*/  IMAD.WIDE R16, R17, 0x4, R20 ;  /* 0x0000000411107825 */ /* 0x000fe200078e0214 */
[----:B--2---:R1:W-:Y:S05]  /*0fc0*/  STG.E.128 desc[UR6][R26.64], R12 ;  /* 0x0000000c1a007986 */ /* 0x0043ea000c101d06 */
[----:B------:R-:W2:Y:S01]  /*0fd0*/  LDG.E.128 R16, desc[UR6][R16.64] ;  /* 0x0000000610107981 */ /* 0x000ea2000c1e1d00 */
[----:B-----5:R-:W-:Y:S02]  /*0fe0*/  IMAD R25, R25, R3, R4 ;  /* 0x0000000319197224 */ /* 0x020fe400078e0204 */
[----:B------:R-:W-:-:S04]  /*0ff0*/  IMAD.WIDE R28, R3, 0x4, R26 ;  /* 0x00000004031c7825 */ /* 0x000fc800078e021a */
[----:B0-----:R-:W-:Y:S01]  /*1000*/  IMAD.WIDE R8, R25, 0x4, R20 ;  /* 0x0000000419087825 */ /* 0x001fe200078e0214 */
[----:B--2---:R1:W-:Y:S05]  /*1010*/  STG.E.128 desc[UR6][R28.64], R16 ;  /* 0x000000101c007986 */ /* 0x0043ea000c101d06 */
[----:B------:R-:W2:Y:S01]  /*1020*/  LDG.E.128 R8, desc[UR6][R8.64] ;  /* 0x0000000608087981 */ /* 0x000ea2000c1e1d00 */
[----:B------:R-:W-:Y:S01]  /*1030*/  IMAD.WIDE R20, R3, 0x4, R28 ;  /* 0x0000000403147825 */ /* 0x000fe200078e021c */
[----:B------:R-:W-:-:S04]  /*1040*/  IADD3 R5, PT, PT, R5, 0x4, RZ ;  /* 0x0000000405057810 */ /* 0x000fc80007ffe0ff */
[----:B--2---:R1:W-:Y:S03]  /*1050*/  STG.E.128 desc[UR6][R20.64], R8 ;  /* 0x0000000814007986 */ /* 0x0043e6000c101d06 */
.L_x_28:
[----:B------:R-:W-:Y:S05]  /*1060*/  @!P1 EXIT ;  /* 0x000000000000994d */ /* 0x000fea0003800000 */
[----:B------:R-:W-:Y:S02]  /*1070*/  ISETP.NE.AND P0, PT, R24, 0x1, PT ;  /* 0x000000011800780c */ /* 0x000fe40003f05270 */
[----:B------:R-:W-:-:S04]  /*1080*/  LOP3.LUT R6, R0, 0x1, RZ, 0xc0, !PT ;  /* 0x0000000100067812 */ /* 0x000fc800078ec0ff */
[----:B------:R-:W-:-:S07]  /*1090*/  ISETP.NE.U32.AND P1, PT, R6, 0x1, PT ;  /* 0x000000010600780c */ /* 0x000fce0003f25070 */
[----:B------:R-:W-:Y:S06]  /*10a0*/  @!P0 BRA `(.L_x_29) ;  /* 0x0000000000588947 */ /* 0x000fec0003800000 */
[----:B------:R-:W2:Y:S01]  /*10b0*/  S2UR UR5, SR_CgaCtaId ;  /* 0x00000000000579c3 */ /* 0x000ea20000008800 */
[----:B------:R-:W-:Y:S01]  /*10c0*/  UMOV UR4, 0x400 ;  /* 0x0000040000047882 */ /* 0x000fe20000000000 */
[----:B------:R-:W-:-:S06]  /*10d0*/  IADD3 R6, PT, PT, R2, R5, RZ ;  /* 0x0000000502067210 */ /* 0x000fcc0007ffe0ff */
[----:B01----:R-:W0:Y:S08]  /*10e0*/  LDC.64 R12, c[0x0][0x380] ;  /* 0x0000e000ff0c7b82 */ /* 0x003e300000000a00 */
[----:B------:R-:W1:Y:S01]  /*10f0*/  LDC.64 R14, c[0x0][0x390] ;  /* 0x0000e400ff0e7b82 */ /* 0x000e620000000a00 */
[----:B--2---:R-:W-:-:S06]  /*1100*/  ULEA UR4, UR5, UR4, 0x18 ;  /* 0x0000000405047291 */ /* 0x004fcc000f8ec0ff */
[----:B------:R-:W-:-:S05]  /*1110*/  LEA R20, R6, UR4, 0x2 ;  /* 0x0000000406147c11 */ /* 0x000fca000f8e10ff */
[----:B------:R-:W2:Y:S04]  /*1120*/  LDS R6, [R20] ;  /* 0x0000000014067984 */ /* 0x000ea80000000800 */
[----:B------:R-:W3:Y:S01]  /*1130*/  LDS R16, [R20+0x4] ;  /* 0x0000040014107984 */ /* 0x000ee20000000800 */
[----:B--2---:R-:W-:-:S04]  /*1140*/  IMAD R9, R6, R3, R4 ;  /* 0x0000000306097224 */ /* 0x004fc800078e0204 */
[----:B0-----:R-:W-:-:S06]  /*1150*/  IMAD.WIDE R8, R9, 0x4, R12 ;  /* 0x0000000409087825 */ /* 0x001fcc00078e020c */
[----:B------:R-:W2:Y:S01]  /*1160*/  LDG.E.128 R8, desc[UR6][R8.64] ;  /* 0x0000000608087981 */ /* 0x000ea2000c1e1d00 */
[----:B------:R-:W-:Y:S02]  /*1170*/  IMAD R6, R7, R0, R5 ;  /* 0x0000000007067224 */ /* 0x000fe400078e0205 */
[-CC-:B---3--:R-:W-:Y:S02]  /*1180*/  IMAD R19, R16, R3.reuse, R4.reuse ;  /* 0x0000000310137224 */ /* 0x188fe400078e0204 */
[----:B------:R-:W-:Y:S02]  /*1190*/  IMAD R17, R6, R3, R4 ;  /* 0x0000000306117224 */ /* 0x000fe400078e0204 */
[----:B------:R-:W-:-:S04]  /*11a0*/  IMAD.WIDE R12, R19, 0x4, R12 ;  /* 0x00000004130c7825 */ /* 0x000fc800078e020c */
[----:B-1----:R-:W-:-:S05]  /*11b0*/  IMAD.WIDE R16, R17, 0x4, R14 ;  /* 0x0000000411107825 */ /* 0x002fca00078e020e */
[----:B--2---:R2:W-:Y:S04]  /*11c0*/  STG.E.128 desc[UR6][R16.64], R8 ;  /* 0x0000000810007986 */ /* 0x0045e8000c101d06 */
[----:B------:R-:W3:Y:S01]  /*11d0*/  LDG.E.128 R12, desc[UR6][R12.64] ;  /* 0x000000060c0c7981 */ /* 0x000ee2000c1e1d00 */
[----:B------:R-:W-:Y:S01]  /*11e0*/  IMAD.WIDE R18, R3, 0x4, R16 ;  /* 0x0000000403127825 */ /* 0x000fe200078e0210 */
[----:B------:R-:W-:-:S04]  /*11f0*/  IADD3 R5, PT, PT, R5, 0x2, RZ ;  /* 0x0000000205057810 */ /* 0x000fc80007ffe0ff */
[----:B---3--:R2:W-:Y:S03]  /*1200*/  STG.E.128 desc[UR6][R18.64], R12 ;  /* 0x0000000c12007986 */ /* 0x0085e6000c101d06 */
.L_x_29:
[----:B------:R-:W-:Y:S05]  /*1210*/  @P1 EXIT ;  /* 0x000000000000194d */ /* 0x000fea0003800000 */
[----:B------:R-:W3:Y:S01]  /*1220*/  S2UR UR5, SR_CgaCtaId ;  /* 0x00000000000579c3 */ /* 0x000ee20000008800 */
[----:B------:R-:W-:Y:S01]  /*1230*/  UMOV UR4, 0x400 ;  /* 0x0000040000047882 */ /* 0x000fe20000000000 */
[----:B------:R-:W-:-:S06]  /*1240*/  IADD3 R2, PT, PT, R2, R5, RZ ;  /* 0x0000000502027210 */ /* 0x000fcc0007ffe0ff */
[----:B-12---:R-:W1:Y:S08]  /*1250*/  LDC.64 R8, c[0x0][0x380] ;  /* 0x0000e000ff087b82 */ /* 0x006e700000000a00 */
[----:B0-----:R-:W0:Y:S01]  /*1260*/  LDC.64 R12, c[0x0][0x390] ;  /* 0x0000e400ff0c7b82 */ /* 0x001e220000000a00 */
[----:B---3--:R-:W-:-:S06]  /*1270*/  ULEA UR4, UR5, UR4, 0x18 ;  /* 0x0000000405047291 */ /* 0x008fcc000f8ec0ff */
[----:B------:R-:W-:-:S06]  /*1280*/  LEA R6, R2, UR4, 0x2 ;  /* 0x0000000402067c11 */ /* 0x000fcc000f8e10ff */
[----:B------:R-:W2:Y:S02]  /*1290*/  LDS R6, [R6] ;  /* 0x0000000006067984 */ /* 0x000ea40000000800 */
[----:B--2---:R-:W-:-:S04]  /*12a0*/  IMAD R11, R6, R3, R4 ;  /* 0x00000003060b7224 */ /* 0x004fc800078e0204 */
[----:B-1----:R-:W-:-:S06]  /*12b0*/  IMAD.WIDE R8, R11, 0x4, R8 ;  /* 0x000000040b087825 */ /* 0x002fcc00078e0208 */
[----:B------:R-:W2:Y:S01]  /*12c0*/  LDG.E.128 R8, desc[UR6][R8.64] ;  /* 0x0000000608087981 */ /* 0x000ea2000c1e1d00 */
[----:B------:R-:W-:-:S04]  /*12d0*/  IMAD R0, R7, R0, R5 ;  /* 0x0000000007007224 */ /* 0x000fc800078e0205 */
[----:B------:R-:W-:-:S04]  /*12e0*/  IMAD R3, R0, R3, R4 ;  /* 0x0000000300037224 */ /* 0x000fc800078e0204 */
[----:B0-----:R-:W-:-:S05]  /*12f0*/  IMAD.WIDE R2, R3, 0x4, R12 ;  /* 0x0000000403027825 */ /* 0x001fca00078e020c */
[----:B--2---:R-:W-:Y:S01]  /*1300*/  STG.E.128 desc[UR6][R2.64], R8 ;  /* 0x0000000802007986 */ /* 0x004fe2000c101d06 */
[----:B------:R-:W-:Y:S05]  /*1310*/  EXIT ;  /* 0x000000000000794d */ /* 0x000fea0003800000 */
.L_x_25:
        /* <DEDUP_REMOVED lines=17> */
.L_x_31:
        /* <DEDUP_REMOVED lines=53> */
.L_x_30:
        /* <DEDUP_REMOVED lines=13> */
[----:B0-----:R-:W-:-:S03]  /*1850*/  IMAD R14, R7, R0, R5 ;  /* 0x00000000070e7224 */ /* 0x001fc600078e0205 */
[----:B------:R-:W-:Y:S01]  /*1860*/  LDS R18, [R6+0xc] ;  /* 0x00000c0006127984 */ /* 0x000fe20000000800 */
[----:B-1----:R-:W-:Y:S02]  /*1870*/  IMAD R13, R10, R3, R4 ;  /* 0x000000030a0d7224 */ /* 0x002fe400078e0204 */
[----:B------:R-:W0:Y:S02]  /*1880*/  LDC.64 R10, c[0x0][0x390] ;  /* 0x0000e400ff0a7b82 */ /* 0x000e240000000a00 */
[----:B--2---:R-:W-:-:S05]  /*1890*/  IMAD.WIDE R12, R13, 0x4, R8 ;  /* 0x000000040d0c7825 */ /* 0x004fca00078e0208 */
[----:B------:R-:W2:Y:S01]  /*18a0*/  LDG.E R21, desc[UR6][R12.64] ;  /* 0x000000060c157981 */ /* 0x000ea2000c1e1900 */
[-CC-:B------:R-:W-:Y:S02]  /*18b0*/  IMAD R15, R14, R3.reuse, R4.reuse ;  /* 0x000000030e0f7224 */ /* 0x180fe400078e0204 */
[----:B---3--:R-:W-:Y:S02]  /*18c0*/  IMAD R17, R16, R3, R4 ;  /* 0x0000000310117224 */ /* 0x008fe400078e0204 */
[----:B------:R-:W1:Y:S01]  /*18d0*/  LDS R16, [R6+0x8] ;  /* 0x0000080006107984 */ /* 0x000e620000000800 */
[----:B0-----:R-:W-:-:S04]  /*18e0*/  IMAD.WIDE R10, R15, 0x4, R10 ;  /* 0x000000040f0a7825 */ /* 0x001fc800078e020a */
[----:B------:R-:W-:Y:S01]  /*18f0*/  IMAD.WIDE R14, R17, 0x4, R8 ;  /* 0x00000004110e7825 */ /* 0x000fe200078e0208 */
[----:B--2---:R0:W-:Y:S05]  /*1900*/  STG.E desc[UR6][R10.64], R21 ;  /* 0x000000150a007986 */ /* 0x0041ea000c101906 */
[----:B------:R-:W2:Y:S01]  /*1910*/  LDG.E R15, desc[UR6][R14.64] ;  /* 0x000000060e0f7981 */ /* 0x000ea2000c1e1900 */
[----:B-1----:R-:W-:Y:S02]  /*1920*/  IMAD R17, R16, R3, R4 ;  /* 0x0000000310117224 */ /* 0x002fe400078e0204 */
[----:B------:R-:W-:-:S04]  /*1930*/  IMAD.WIDE R12, R3, 0x4, R10 ;  /* 0x00000004030c7825 */ /* 0x000fc800078e020a */
[----:B------:R-:W-:Y:S01]  /*1940*/  IMAD.WIDE R16, R17, 0x4, R8 ;  /* 0x0000000411107825 */ /* 0x000fe200078e0208 */
[----:B--2---:R1:W-:Y:S05]  /*1950*/  STG.E desc[UR6][R12.64], R15 ;  /* 0x0000000f0c007986 */ /* 0x0043ea000c101906 */
[----:B------:R-:W2:Y:S01]  /*1960*/  LDG.E R17, desc[UR6][R16.64] ;  /* 0x0000000610117981 */ /* 0x000ea2000c1e1900 */
[----:B------:R-:W-:Y:S02]  /*1970*/  IMAD R23, R18, R3, R4 ;  /* 0x0000000312177224 */ /* 0x000fe400078e0204 */
[----:B------:R-:W-:-:S04]  /*1980*/  IMAD.WIDE R18, R3, 0x4, R12 ;  /* 0x0000000403127825 */ /* 0x000fc800078e020c */
[----:B------:R-:W-:Y:S01]  /*1990*/  IMAD.WIDE R8, R23, 0x4, R8 ;  /* 0x0000000417087825 */ /* 0x000fe200078e0208 */
[----:B--2---:R1:W-:Y:S05]  /*19a0*/  STG.E desc[UR6][R18.64], R17 ;  /* 0x0000001112007986 */ /* 0x0043ea000c101906 */
[----:B------:R-:W2:Y:S01]  /*19b0*/  LDG.E R9, desc[UR6][R8.64] ;  /* 0x0000000608097981 */ /* 0x000ea2000c1e1900 */
[----:B0-----:R-:W-:Y:S01]  /*19c0*/  IMAD.WIDE R10, R3, 0x4, R18 ;  /* 0x00000004030a7825 */ /* 0x001fe200078e0212 */
[----:B------:R-:W-:-:S04]  /*19d0*/  IADD3 R5, PT, PT, R5, 0x4, RZ ;  /* 0x0000000405057810 */ /* 0x000fc80007ffe0ff */
[----:B--2---:R1:W-:Y:S03]  /*19e0*/  STG.E desc[UR6][R10.64], R9 ;  /* 0x000000090a007986 */ /* 0x0043e6000c101906 */
.L_x_32:
        /* <DEDUP_REMOVED lines=8> */
[----:B-1----:R-:W1:Y:S08]  /*1a70*/  LDC.64 R8, c[0x0][0x380] ;  /* 0x0000e000ff087b82 */ /* 0x002e700000000a00 */
[----:B------:R-:W3:Y:S01]  /*1a80*/  LDC.64 R12, c[0x0][0x390] ;  /* 0x0000e400ff0c7b82 */ /* 0x000ee20000000a00 */
[----:B--2---:R-:W-:-:S06]  /*1a90*/  ULEA UR4, UR5, UR4, 0x18 ;  /* 0x0000000405047291 */ /* 0x004fcc000f8ec0ff */
[----:B------:R-:W-:-:S05]  /*1aa0*/  LEA R16, R6, UR4, 0x2 ;  /* 0x0000000406107c11 */ /* 0x000fca000f8e10ff */
[----:B------:R-:W2:Y:S04]  /*1ab0*/  LDS R6, [R16] ;  /* 0x0000000010067984 */ /* 0x000ea80000000800 */
[----:B0-----:R-:W0:Y:S01]  /*1ac0*/  LDS R14, [R16+0x4] ;  /* 0x00000400100e7984 */ /* 0x001e220000000800 */
[----:B--2---:R-:W-:-:S04]  /*1ad0*/  IMAD R11, R6, R3, R4 ;  /* 0x00000003060b7224 */ /* 0x004fc800078e0204 */
[----:B-1----:R-:W-:-:S06]  /*1ae0*/  IMAD.WIDE R10, R11, 0x4, R8 ;  /* 0x000000040b0a7825 */ /* 0x002fcc00078e0208 */
[----:B------:R-:W2:Y:S01]  /*1af0*/  LDG.E R11, desc[UR6][R10.64] ;  /* 0x000000060a0b7981 */ /* 0x000ea2000c1e1900 */
[----:B------:R-:W-:Y:S02]  /*1b00*/  IMAD R6, R7, R0, R5 ;  /* 0x0000000007067224 */ /* 0x000fe400078e0205 */
[-CC-:B0-----:R-:W-:Y:S02]  /*1b10*/  IMAD R17, R14, R3.reuse, R4.reuse ;  /* 0x000000030e117224 */ /* 0x181fe400078e0204 */
[----:B------:R-:W-:Y:S02]  /*1b20*/  IMAD R15, R6, R3, R4 ;  /* 0x00000003060f7224 */ /* 0x000fe400078e0204 */
[----:B------:R-:W-:-:S04]  /*1b30*/  IMAD.WIDE R8, R17, 0x4, R8 ;  /* 0x0000000411087825 */ /* 0x000fc800078e0208 */
[----:B---3--:R-:W-:-:S05]  /*1b40*/  IMAD.WIDE R12, R15, 0x4, R12 ;  /* 0x000000040f0c7825 */ /* 0x008fca00078e020c */
[----:B--2---:R2:W-:Y:S04]  /*1b50*/  STG.E desc[UR6][R12.64], R11 ;  /* 0x0000000b0c007986 */ /* 0x0045e8000c101906 */
[----:B------:R-:W3:Y:S01]  /*1b60*/  LDG.E R9, desc[UR6][R8.64] ;  /* 0x0000000608097981 */ /* 0x000ee2000c1e1900 */
[----:B------:R-:W-:Y:S01]  /*1b70*/  IMAD.WIDE R14, R3, 0x4, R12 ;  /* 0x00000004030e7825 */ /* 0x000fe200078e020c */
[----:B------:R-:W-:-:S04]  /*1b80*/  IADD3 R5, PT, PT, R5, 0x2, RZ ;  /* 0x0000000205057810 */ /* 0x000fc80007ffe0ff */
[----:B---3--:R2:W-:Y:S03]  /*1b90*/  STG.E desc[UR6][R14.64], R9 ;  /* 0x000000090e007986 */ /* 0x0085e6000c101906 */
.L_x_33:
[----:B------:R-:W-:Y:S05]  /*1ba0*/  @P1 EXIT ;  /* 0x000000000000194d */ /* 0x000fea0003800000 */
[----:B------:R-:W3:Y:S01]  /*1bb0*/  S2UR UR5, SR_CgaCtaId ;  /* 0x00000000000579c3 */ /* 0x000ee20000008800 */
[----:B------:R-:W-:Y:S01]  /*1bc0*/  UMOV UR4, 0x400 ;  /* 0x0000040000047882 */ /* 0x000fe20000000000 */
[----:B------:R-:W-:-:S06]  /*1bd0*/  IADD3 R2, PT, PT, R2, R5, RZ ;  /* 0x0000000502027210 */ /* 0x000fcc0007ffe0ff */
[----:B-12---:R-:W1:Y:S01]  /*1be0*/  LDC.64 R8, c[0x0][0x380] ;  /* 0x0000e000ff087b82 */ /* 0x006e620000000a00 */
[----:B---3--:R-:W-:-:S06]  /*1bf0*/  ULEA UR4, UR5, UR4, 0x18 ;  /* 0x0000000405047291 */ /* 0x008fcc000f8ec0ff */
        /* <DEDUP_REMOVED lines=11> */
.L_x_24:
[C---:B------:R-:W-:Y:S01]  /*1cb0*/  ISETP.GE.U32.AND P0, PT, R0.reuse, 0x8, PT ;  /* 0x000000080000780c */ /* 0x040fe20003f06070 */
[----:B------:R-:W-:Y:S01]  /*1cc0*/  HFMA2 R9, -RZ, RZ, 0, 0 ;  /* 0x00000000ff097431 */ /* 0x000fe200000001ff */
[----:B------:R-:W-:-:S04]  /*1cd0*/  LOP3.LUT R5, R0, 0x7, RZ, 0xc0, !PT ;  /* 0x0000000700057812 */ /* 0x000fc800078ec0ff */
[----:B------:R-:W-:-:S07]  /*1ce0*/  ISETP.NE.AND P1, PT, R5, RZ, PT ;  /* 0x000000ff0500720c */ /* 0x000fce0003f25270 */
[----:B------:R-:W-:Y:S06]  /*1cf0*/  @!P0 BRA `(.L_x_34) ;  /* 0x0000000400048947 */ /* 0x000fec0003800000 */
[----:B------:R-:W0:Y:S01]  /*1d00*/  S2UR UR5, SR_CgaCtaId ;  /* 0x00000000000579c3 */ /* 0x000e220000008800 */
[----:B------:R-:W-:Y:S01]  /*1d10*/  UMOV UR4, 0x400 ;  /* 0x0000040000047882 */ /* 0x000fe20000000000 */
[C---:B------:R-:W-:Y:S01]  /*1d20*/  IMAD R8, R0.reuse, R3, RZ ;  /* 0x0000000300087224 */ /* 0x040fe200078e02ff */
[----:B------:R-:W-:-:S03]  /*1d30*/  LOP3.LUT R9, R0, 0x7ffffff8, RZ, 0xc0, !PT ;  /* 0x7ffffff800097812 */ /* 0x000fc600078ec0ff */
[----:B------:R-:W-:Y:S01]  /*1d40*/  IMAD R15, R7, R8, R6 ;  /* 0x00000008070f7224 */ /* 0x000fe200078e0206 */
[----:B------:R-:W-:Y:S01]  /*1d50*/  IADD3 R24, PT, PT, -R9, RZ, RZ ;  /* 0x000000ff09187210 */ /* 0x000fe20007ffe1ff */
[----:B------:R-:W1:Y:S02]  /*1d60*/  LDC.64 R10, c[0x0][0x390] ;  /* 0x0000e400ff0a7b82 */ /* 0x000e640000000a00 */
[----:B------:R-:W-:-:S06]  /*1d70*/  IMAD R8, R20, UR8, R15 ;  /* 0x0000000814087c24 */ /* 0x000fcc000f8e020f */
[----:B------:R-:W2:Y:S01]  /*1d80*/  LDC.64 R12, c[0x0][0x380] ;  /* 0x0000e000ff0c7b82 */ /* 0x000ea20000000a00 */
[----:B0-----:R-:W-:-:S06]  /*1d90*/  ULEA UR4, UR5, UR4, 0x18 ;  /* 0x0000000405047291 */ /* 0x001fcc000f8ec0ff */
[----:B------:R-:W-:-:S04]  /*1da0*/  LEA R6, R2, UR4, 0x2 ;  /* 0x0000000402067c11 */ /* 0x000fc8000f8e10ff */
[----:B------:R-:W-:-:S07]  /*1db0*/  IADD3 R6, PT, PT, R6, 0x10, RZ ;  /* 0x0000001006067810 */ /* 0x000fce0007ffe0ff */
.L_x_35:
[----:B----4-:R-:W0:Y:S02]  /*1dc0*/  LDS R14, [R6+-0x10] ;  /* 0xfffff000060e7984 */ /* 0x010e240000000800 */
[----:B0-----:R-:W-:Y:S02]  /*1dd0*/  IMAD R21, R14, R3, R4 ;  /* 0x000000030e157224 */ /* 0x001fe400078e0204 */
[----:B------:R-:W0:Y:S02]  /*1de0*/  LDS R14, [R6+-0xc] ;  /* 0xfffff400060e7984 */ /* 0x000e240000000800 */
[----:B--2---:R-:W-:-:S06]  /*1df0*/  IMAD.WIDE R20, R21, 0x4, R12 ;  /* 0x0000000415147825 */ /* 0x004fcc00078e020c */
[----:B------:R-:W2:Y:S01]  /*1e00*/  LDG.E.64 R20, desc[UR6][R20.64] ;  /* 0x0000000614147981 */ /* 0x000ea2000c1e1b00 */
[----:B-1----:R-:W-:-:S04]  /*1e10*/  IMAD.WIDE R18, R8, 0x4, R10 ;  /* 0x0000000408127825 */ /* 0x002fc800078e020a */
[-C--:B0-----:R-:W-:Y:S02]  /*1e20*/  IMAD R27, R14, R3.reuse, R4 ;  /* 0x000000030e1b7224 */ /* 0x081fe400078e0204 */
[----:B------:R-:W0:Y:S02]  /*1e30*/  LDS R14, [R6+-0x8] ;  /* 0xfffff800060e7984 */ /* 0x000e240000000800 */
[----:B------:R-:W-:Y:S02]  /*1e40*/  IMAD.WIDE R26, R27, 0x4, R12 ;  /* 0x000000041b1a7825 */ /* 0x000fe400078e020c */
[----:B--2---:R-:W-:Y:S04]  /*1e50*/  STG.E.64 desc[UR6][R18.64], R20 ;  /* 0x0000001412007986 */ /* 0x004fe8000c101b06 */
[----:B------:R-:W2:Y:S01]  /*1e60*/  LDG.E.64 R26, desc[UR6][R26.64] ;  /* 0x000000061a1a7981 */ /* 0x000ea2000c1e1b00 */
[----:B0-----:R-:W-:-:S02]  /*1e70*/  IMAD R17, R14, R3, R4 ;  /* 0x000000030e117224 */ /* 0x001fc400078e0204 */
[----:B------:R-:W-:Y:S01]  /*1e80*/  IMAD.WIDE R22, R3, 0x4, R18 ;  /* 0x0000000403167825 */ /* 0x000fe200078e0212 */
[----:B------:R-:W0:Y:S03]  /*1e90*/  LDS R14, [R6+-0x4] ;  /* 0xfffffc00060e7984 */ /* 0x000e260000000800 */
[----:B------:R-:W-:Y:S01]  /*1ea0*/  IMAD.WIDE R16, R17, 0x4, R12 ;  /* 0x0000000411107825 */ /* 0x000fe200078e020c */
[----:B------:R-:W1:Y:S04]  /*1eb0*/  LDS R18, [R6] ;  /* 0x0000000006127984 */ /* 0x000e680000000800 */
[----:B--2---:R2:W-:Y:S04]  /*1ec0*/  STG.E.64 desc[UR6][R22.64], R26 ;  /* 0x0000001a16007986 */ /* 0x0045e8000c101b06 */
[----:B------:R-:W3:Y:S01]  /*1ed0*/  LDG.E.64 R16, desc[UR6][R16.64] ;  /* 0x0000000610107981 */ /* 0x000ee2000c1e1b00 */
[----:B0-----:R-:W-:-:S02]  /*1ee0*/  IMAD R25, R14, R3, R4 ;  /* 0x000000030e197224 */ /* 0x001fc400078e0204 */
[----:B------:R-:W-:Y:S02]  /*1ef0*/  IMAD.WIDE R14, R3, 0x4, R22 ;  /* 0x00000004030e7825 */ /* 0x000fe400078e0216 */
[----:B------:R-:W0:Y:S02]  /*1f00*/  LDS R22, [R6+0x4] ;  /* 0x0000040006167984 */ /* 0x000e240000000800 */
[----:B------:R-:W-:Y:S02]  /*1f10*/  IMAD.WIDE R20, R25, 0x4, R12 ;  /* 0x0000000419147825 */ /* 0x000fe400078e020c */
[----:B---3--:R3:W-:Y:S04]  /*1f20*/  STG.E.64 desc[UR6][R14.64], R16 ;  /* 0x000000100e007986 */ /* 0x0087e8000c101b06 */
[----:B------:R-:W4:Y:S01]  /*1f30*/  LDG.E.64 R20, desc[UR6][R20.64] ;  /* 0x0000000614147981 */ /* 0x000f22000c1e1b00 */
[----:B-1----:R-:W-:-:S02]  /*1f40*/  IMAD R25, R18, R3, R4 ;  /* 0x0000000312197224 */ /* 0x002fc400078e0204 */
[----:B------:R-:W-:Y:S02]  /*1f50*/  IMAD.WIDE R18, R3, 0x4, R14 ;  /* 0x0000000403127825 */ /* 0x000fe400078e020e */
[----:B------:R-:W1:Y:S02]  /*1f60*/  LDS R14, [R6+0x8] ;  /* 0x00000800060e7984 */ /* 0x000e640000000800 */
[----:B--2---:R-:W-:Y:S02]  /*1f70*/  IMAD.WIDE R26, R25, 0x4, R12 ;  /* 0x00000004191a7825 */ /* 0x004fe400078e020c */
[----:B----4-:R2:W-:Y:S04]  /*1f80*/  STG.E.64 desc[UR6][R18.64], R20 ;  /* 0x0000001412007986 */ /* 0x0105e8000c101b06 */
[----:B------:R-:W4:Y:S01]  /*1f90*/  LDG.E.64 R26, desc[UR6][R26.64] ;  /* 0x000000061a1a7981 */ /* 0x000f22000c1e1b00 */
[----:B0-----:R-:W-:-:S02]  /*1fa0*/  IMAD R25, R22, R3, R4 ;  /* 0x0000000316197224 */ /* 0x001fc400078e0204 */
[----:B------:R-:W-:Y:S01]  /*1fb0*/  IMAD.WIDE R22, R3, 0x4, R18 ;  /* 0x0000000403167825 */ /* 0x000fe200078e0212 */
[----:B------:R-:W0:Y:S03]  /*1fc0*/  LDS R20, [R6+0xc] ;  /* 0x00000c0006147984 */ /* 0x000e260000000800 */
[----:B---3--:R-:W-:Y:S01]  /*1fd0*/  IMAD.WIDE R16, R25, 0x4, R12 ;  /* 0x0000000419107825 */ /* 0x008fe200078e020c */
[----:B----4-:R3:W-:Y:S05]  /*1fe0*/  STG.E.64 desc[UR6][R22.64], R26 ;  /* 0x0000001a16007986 */ /* 0x0107ea000c101b06 */
[----:B------:R-:W4:Y:S01]  /*1ff0*/  LDG.E.64 R16, desc[UR6][R16.64] ;  /* 0x0000000610107981 */ /* 0x000f22000c1e1b00 */
[----:B-1----:R-:W-:-:S02]  /*2000*/  IMAD R25, R14, R3, R4 ;  /* 0x000000030e197224 */ /* 0x002fc400078e0204 */
[----:B------:R-:W-:-:S04]  /*2010*/  IMAD.WIDE R14, R3, 0x4, R22 ;  /* 0x00000004030e7825 */ /* 0x000fc800078e0216 */
[----:B--2---:R-:W-:Y:S01]  /*2020*/  IMAD.WIDE R18, R25, 0x4, R12 ;  /* 0x0000000419127825 */ /* 0x004fe200078e020c */
[----:B----4-:R4:W-:Y:S05]  /*2030*/  STG.E.64 desc[UR6][R14.64], R16 ;  /* 0x000000100e007986 */ /* 0x0109ea000c101b06 */
[----:B------:R-:W2:Y:S01]  /*2040*/  LDG.E.64 R18, desc[UR6][R18.64] ;  /* 0x0000000612127981 */ /* 0x000ea2000c1e1b00 */
[----:B0-----:R-:W-:Y:S02]  /*2050*/  IMAD R25, R20, R3, R4 ;  /* 0x0000000314197224 */ /* 0x001fe400078e0204 */
[----:B------:R-:W-:-:S04]  /*2060*/  IMAD.WIDE R20, R3, 0x4, R14 ;  /* 0x0000000403147825 */ /* 0x000fc800078e020e */
[----:B---3--:R-:W-:Y:S01]  /*2070*/  IMAD.WIDE R22, R25, 0x4, R12 ;  /* 0x0000000419167825 */ /* 0x008fe200078e020c */
        /* <DEDUP_REMOVED lines=9> */
.L_x_34:
[----:B------:R-:W-:Y:S05]  /*2110*/  @!P1 EXIT ;  /* 0x000000000000994d */ /* 0x000fea0003800000 */
[----:B------:R-:W-:Y:S02]  /*2120*/  ISETP.GE.U32.AND P0, PT, R5, 0x4, PT ;  /* 0x000000040500780c */ /* 0x000fe40003f06070 */
[----:B------:R-:W-:-:S04]  /*2130*/  LOP3.LUT R6, R0, 0x3, RZ, 0xc0, !PT ;  /* 0x0000000300067812 */ /* 0x000fc800078ec0ff */
[----:B------:R-:W-:-:S07]  /*2140*/  ISETP.NE.AND P1, PT, R6, RZ, PT ;  /* 0x000000ff0600720c */ /* 0x000fce0003f25270 */
[----:B------:R-:W-:Y:S06]  /*2150*/  @!P0 BRA `(.L_x_36) ;  /* 0x0000000000888947 */ /* 0x000fec0003800000 */
[----:B------:R-:W0:Y:S01]  /*2160*/  S2UR UR5, SR_CgaCtaId ;  /* 0x00000000000579c3 */ /* 0x000e220000008800 */
[----:B------:R-:W-:Y:S01]  /*2170*/  UMOV UR4, 0x400 ;  /* 0x0000040000047882 */ /* 0x000fe20000000000 */
[----:B------:R-:W-:-:S06]  /*2180*/  IADD3 R5, PT, PT, R2, R9, RZ ;  /* 0x0000000902057210 */ /* 0x000fcc0007ffe0ff */
[----:B------:R-:W1:Y:S08]  /*2190*/  LDC.64 R10, c[0x0][0x380] ;  /* 0x0000e000ff0a7b82 */ /* 0x000e700000000a00 */
[----:B----4-:R-:W2:Y:S01]  /*21a0*/  LDC.64 R14, c[0x0][0x390] ;  /* 0x0000e400ff0e7b82 */ /* 0x010ea20000000a00 */
[----:B0-----:R-:W-:-:S06]  /*21b0*/  ULEA UR4, UR5, UR4, 0x18 ;  /* 0x0000000405047291 */ /* 0x001fcc000f8ec0ff */
[----:B------:R-:W-:-:S05]  /*21c0*/  LEA R5, R5, UR4, 0x2 ;  /* 0x0000000405057c11 */ /* 0x000fca000f8e10ff */
[----:B------:R-:W0:Y:S04]  /*21d0*/  LDS R8, [R5] ;  /* 0x0000000005087984 */ /* 0x000e280000000800 */
[----:B------:R-:W3:Y:S01]  /*21e0*/  LDS R16, [R5+0x4] ;  /* 0x0000040005107984 */ /* 0x000ee20000000800 */
[----:B0-----:R-:W-:-:S04]  /*21f0*/  IMAD R13, R8, R3, R4 ;  /* 0x00000003080d7224 */ /* 0x001fc800078e0204 */
[----:B-1----:R-:W-:-:S06]  /*2200*/  IMAD.WIDE R12, R13, 0x4, R10 ;  /* 0x000000040d0c7825 */ /* 0x002fcc00078e020a */
[----:B------:R-:W4:Y:S01]  /*2210*/  LDG.E.64 R12, desc[UR6][R12.64] ;  /* 0x000000060c0c7981 */ /* 0x000f22000c1e1b00 */
[----:B------:R-:W-:Y:S02]  /*2220*/  IMAD R8, R7, R0, R9 ;  /* 0x0000000007087224 */ /* 0x000fe400078e0209 */
[-CC-:B---3--:R-:W-:Y:S02]  /*2230*/  IMAD R19, R16, R3.reuse, R4.reuse ;  /* 0x0000000310137224 */ /* 0x188fe400078e0204 */
[----:B------:R-:W-:Y:S02]  /*2240*/  IMAD R17, R8, R3, R4 ;  /* 0x0000000308117224 */ /* 0x000fe400078e0204 */
[----:B------:R-:W0:Y:S02]  /*2250*/  LDS R8, [R5+0x8] ;  /* 0x0000080005087984 */ /* 0x000e240000000800 */
[----:B--2---:R-:W-:-:S04]  /*2260*/  IMAD.WIDE R14, R17, 0x4, R14 ;  /* 0x00000004110e7825 */ /* 0x004fc800078e020e */
[----:B------:R-:W-:Y:S01]  /*2270*/  IMAD.WIDE R16, R19, 0x4, R10 ;  /* 0x0000000413107825 */ /* 0x000fe200078e020a */
[----:B----4-:R-:W-:Y:S05]  /*2280*/  STG.E.64 desc[UR6][R14.64], R12 ;  /* 0x0000000c0e007986 */ /* 0x010fea000c101b06 */
[----:B------:R-:W2:Y:S01]  /*2290*/  LDG.E.64 R16, desc[UR6][R16.64] ;  /* 0x0000000610107981 */ /* 0x000ea2000c1e1b00 */
[-C--:B0-----:R-:W-:Y:S02]  /*22a0*/  IMAD R21, R8, R3.reuse, R4 ;  /* 0x0000000308157224 */ /* 0x081fe400078e0204 */
[----:B------:R-:W-:Y:S01]  /*22b0*/  IMAD.WIDE R18, R3, 0x4, R14 ;  /* 0x0000000403127825 */ /* 0x000fe200078e020e */
[----:B------:R-:W0:Y:S03]  /*22c0*/  LDS R8, [R5+0xc] ;  /* 0x00000c0005087984 */ /* 0x000e260000000800 */
[----:B------:R-:W-:Y:S01]  /*22d0*/  IMAD.WIDE R20, R21, 0x4, R10 ;  /* 0x0000000415147825 */ /* 0x000fe200078e020a */
[----:B--2---:R1:W-:Y:S05]  /*22e0*/  STG.E.64 desc[UR6][R18.64], R16 ;  /* 0x0000001012007986 */ /* 0x0043ea000c101b06 */
[----:B------:R-:W2:Y:S01]  /*22f0*/  LDG.E.64 R20, desc[UR6][R20.64] ;  /* 0x0000000614147981 */ /* 0x000ea2000c1e1b00 */
[----:B0-----:R-:W-:-:S02]  /*2300*/  IMAD R25, R8, R3, R4 ;  /* 0x0000000308197224 */ /* 0x001fc400078e0204 */
[----:B------:R-:W-:-:S04]  /*2310*/  IMAD.WIDE R22, R3, 0x4, R18 ;  /* 0x0000000403167825 */ /* 0x000fc800078e0212 */
[----:B------:R-:W-:Y:S01]  /*2320*/  IMAD.WIDE R12, R25, 0x4, R10 ;  /* 0x00000004190c7825 */ /* 0x000fe200078e020a */
[----:B--2---:R1:W-:Y:S05]  /*2330*/  STG.E.64 desc[UR6][R22.64], R20 ;  /* 0x0000001416007986 */ /* 0x0043ea000c101b06 */
[----:B------:R-:W2:Y:S01]  /*2340*/  LDG.E.64 R12, desc[UR6][R12.64] ;  /* 0x000000060c0c7981 */ /* 0x000ea2000c1e1b00 */
[----:B------:R-:W-:Y:S01]  /*2350*/  IMAD.WIDE R10, R3, 0x4, R22 ;  /* 0x00000004030a7825 */ /* 0x000fe200078e0216 */
[----:B------:R-:W-:-:S04]  /*2360*/  IADD3 R9, PT, PT, R9, 0x4, RZ ;  /* 0x0000000409097810 */ /* 0x000fc80007ffe0ff */
[----:B--2---:R1:W-:Y:S03]  /*2370*/  STG.E.64 desc[UR6][R10.64], R12 ;  /* 0x0000000c0a007986 */ /* 0x0043e6000c101b06 */
.L_x_36:
[----:B------:R-:W-:Y:S05]  /*2380*/  @!P1 EXIT ;  /* 0x000000000000994d */ /* 0x000fea0003800000 */
[----:B------:R-:W-:Y:S02]  /*2390*/  ISETP.NE.AND P0, PT, R6, 0x1, PT ;  /* 0x000000010600780c */ /* 0x000fe40003f05270 */
[----:B------:R-:W-:-:S04]  /*23a0*/  LOP3.LUT R5, R0, 0x1, RZ, 0xc0, !PT ;  /* 0x0000000100057812 */ /* 0x000fc800078ec0ff */
[----:B------:R-:W-:-:S07]  /*23b0*/  ISETP.NE.U32.AND P1, PT, R5, 0x1, PT ;  /* 0x000000010500780c */ /* 0x000fce0003f25070 */
[----:B------:R-:W-:Y:S06]  /*23c0*/  @!P0 BRA `(.L_x_37) ;  /* 0x0000000000588947 */ /* 0x000fec0003800000 */
[----:B------:R-:W0:Y:S01]  /*23d0*/  S2UR UR5, SR_CgaCtaId ;  /* 0x00000000000579c3 */ /* 0x000e220000008800 */
[----:B------:R-:W-:Y:S01]  /*23e0*/  UMOV UR4, 0x400 ;  /* 0x0000040000047882 */ /* 0x000fe20000000000 */
[----:B------:R-:W-:-:S06]  /*23f0*/  IADD3 R5, PT, PT, R2, R9, RZ ;  /* 0x0000000902057210 */ /* 0x000fcc0007ffe0ff */
[----:B-1----:R-:W1:Y:S08]  /*2400*/  LDC.64 R10, c[0x0][0x380] ;  /* 0x0000e000ff0a7b82 */ /* 0x002e700000000a00 */
        /* <DEDUP_REMOVED lines=11> */
[----:B------:R-:W-:-:S04]  /*24c0*/  IMAD.WIDE R16, R17, 0x4, R10 ;  /* 0x0000000411107825 */ /* 0x000fc800078e020a */
[----:B--2---:R-:W-:-:S05]  /*24d0*/  IMAD.WIDE R14, R5, 0x4, R14 ;  /* 0x00000004050e7825 */ /* 0x004fca00078e020e */
[----:B----4-:R0:W-:Y:S04]  /*24e0*/  STG.E.64 desc[UR6][R14.64], R12 ;  /* 0x0000000c0e007986 */ /* 0x0101e8000c101b06 */
[----:B------:R-:W2:Y:S01]  /*24f0*/  LDG.E.64 R16, desc[UR6][R16.64] ;  /* 0x0000000610107981 */ /* 0x000ea2000c1e1b00 */
[----:B------:R-:W-:Y:S01]  /*2500*/  IMAD.WIDE R10, R3, 0x4, R14 ;  /* 0x00000004030a7825 */ /* 0x000fe200078e020e */
[----:B------:R-:W-:-:S04]  /*2510*/  IADD3 R9, PT, PT, R9, 0x2, RZ ;  /* 0x0000000209097810 */ /* 0x000fc80007ffe0ff */
[----:B--2---:R0:W-:Y:S03]  /*2520*/  STG.E.64 desc[UR6][R10.64], R16 ;  /* 0x000000100a007986 */ /* 0x0041e6000c101b06 */
.L_x_37:
        /* <DEDUP_REMOVED lines=17> */
.L_x_38:
        /* <DEDUP_REMOVED lines=12> */
.L_x_41:


//--------------------- .nv.shared.reserved.0     --------------------------
	.section	.nv.shared.reserved.0,"aw",@nobits
	.weak		__nv_reservedSMEM_offset_0_alias
	.size		__nv_reservedSMEM_offset_0_alias, 0, 64
	.other		__nv_reservedSMEM_offset_0_alias,@"STO_CUDA_RESERVED_SHARED STV_DEFAULT"
__nv_reservedSMEM_offset_0_alias:
	.zero		0
	.zero		64


//--------------------- .nv.global                --------------------------
	.section	.nv.global,"aw",@nobits
.nv.global:
	.type		_ZN34_INTERNAL_81c1835b_4_k_cu_c930f3dd6thrust24THRUST_300001_SM_1000_NS12placeholders2_5E,@object
	.size		_ZN34_INTERNAL_81c1835b_4_k_cu_c930f3dd6thrust24THRUST_300001_SM_1000_NS12placeholders2_5E,(_ZN34_INTERNAL_81c1835b_4_k_cu_c930f3dd4cuda3std3__45__cpo6cbeginE - _ZN34_INTERNAL_81c1835b_4_k_cu_c930f3dd6thrust24THRUST_300001_SM_1000_NS12placeholders2_5E)
_ZN34_INTERNAL_81c1835b_4_k_cu_c930f3dd6thrust24THRUST_300001_SM_1000_NS12placeholders2_5E:
	.zero		1
	.type		_ZN34_INTERNAL_81c1835b_4_k_cu_c930f3dd4cuda3std3__45__cpo6cbeginE,@object
	.size		_ZN34_INTERNAL_81c1835b_4_k_cu_c930f3dd4cuda3std3__45__cpo6cbeginE,(_ZN34_INTERNAL_81c1835b_4_k_cu_c930f3dd4cuda3std6ranges3__45__cpo6cbeginE - _ZN34_INTERNAL_81c1835b_4_k_cu_c930f3dd4cuda3std3__45__cpo6cbeginE)
_ZN34_INTERNAL_81c1835b_4_k_cu_c930f3dd4cuda3std3__45__cpo6cbeginE:
	.zero		1
	.type		_ZN34_INTERNAL_81c1835b_4_k_cu_c930f3dd4cuda3std6ranges3__45__cpo6cbeginE,@object
	.size		_ZN34_INTERNAL_81c1835b_4_k_cu_c930f3dd4cuda3std6ranges3__45__cpo6cbeginE,(_ZN34_INTERNAL_81c1835b_4_k_cu_c930f3dd4cuda3std3__48in_placeE - _ZN34_INTERNAL_81c1835b_4_k_cu_c930f3dd4cuda3std6ranges3__45__cpo6cbeginE)
_ZN34_INTERNAL_81c1835b_4_k_cu_c930f3dd4cuda3std6ranges3__45__cpo6cbeginE:
	.zero		1
	.type		_ZN34_INTERNAL_81c1835b_4_k_cu_c930f3dd4cuda3std3__48in_placeE,@object
	.size		_ZN34_INTERNAL_81c1835b_4_k_cu_c930f3dd4cuda3std3__48in_placeE,(_ZN34_INTERNAL_81c1835b_4_k_cu_c930f3dd4cuda3std6ranges3__45__cpo4sizeE - _ZN34_INTERNAL_81c1835b_4_k_cu_c930f3dd4cuda3std3__48in_placeE)
_ZN34_INTERNAL_81c1835b_4_k_cu_c930f3dd4cuda3std3__48in_placeE:
	.zero		1
	.type		_ZN34_INTERNAL_81c1835b_4_k_cu_c930f3dd4cuda3std6ranges3__45__cpo4sizeE,@object
	.size		_ZN34_INTERNAL_81c1835b_4_k_cu_c930f3dd4cuda3std6ranges3__45__cpo4sizeE,(_ZN34_INTERNAL_81c1835b_4_k_cu_c930f3dd6thrust24THRUST_300001_SM_1000_NS12placeholders2_9E - _ZN34_INTERNAL_81c1835b_4_k_cu_c930f3dd4cuda3std6ranges3__45__cpo4sizeE)
_ZN34_INTERNAL_81c1835b_4_k_cu_c930f3dd4cuda3std6ranges3__45__cpo4sizeE:
	.zero		1
	.type		_ZN34_INTERNAL_81c1835b_4_k_cu_c930f3dd6thrust24THRUST_300001_SM_1000_NS12placeholders2_9E,@object
	.size		_ZN34_INTERNAL_81c1835b_4_k_cu_c930f3dd6thrust24THRUST_300001_SM_1000_NS12placeholders2_9E,(_ZN34_INTERNAL_81c1835b_4_k_cu_c930f3dd4cuda3std3__45__cpo7crbeginE - _ZN34_INTERNAL_81c1835b_4_k_cu_c930f3dd6thrust24THRUST_300001_SM_1000_NS12placeholders2_9E)
_ZN34_INTERNAL_81c1835b_4_k_cu_c930f3dd6thrust24THRUST_300001_SM_1000_NS12placeholders2_9E:
	.zero		1
	.type		_ZN34_INTERNAL_81c1835b_4_k_cu_c930f3dd4cuda3std3__45__cpo7crbeginE,@object
	.size		_ZN34_INTERNAL_81c1835b_4_k_cu_c930f3dd4cuda3std3__45__cpo7crbeginE,(_ZN34_INTERNAL_81c1835b_4_k_cu_c930f3dd4cuda3std6ranges3__45__cpo4nextE - _ZN34_INTERNAL_81c1835b_4_k_cu_c930f3dd4cuda3std3__45__cpo7crbeginE)
_ZN34_INTERNAL_81c1835b_4_k_cu_c930f3dd4cuda3std3__45__cpo7crbeginE:
	.zero		1
	.type		_ZN34_INTERNAL_81c1835b_4_k_cu_c930f3dd4cuda3std6ranges3__45__cpo4nextE,@object
	.size		_ZN34_INTERNAL_81c1835b_4_k_cu_c930f3dd4cuda3std6ranges3__45__cpo4nextE,(_ZN34_INTERNAL_81c1835b_4_k_cu_c930f3dd4cuda3std6ranges3__45__cpo4swapE - _ZN34_INTERNAL_81c1835b_4_k_cu_c930f3dd4cuda3std6ranges3__45__cpo4nextE)
_ZN34_INTERNAL_81c1835b_4_k_cu_c930f3dd4cuda3std6ranges3__45__cpo4nextE:
	.zero		1
	.type		_ZN34_INTERNAL_81c1835b_4_k_cu_c930f3dd4cuda3std6ranges3__45__cpo4swapE,@object
	.size		_ZN34_INTERNAL_81c1835b_4_k_cu_c930f3dd4cuda3std6ranges3__45__cpo4swapE,(_ZN34_INTERNAL_81c1835b_4_k_cu_c930f3dd6thrust24THRUST_300001_SM_1000_NS12placeholders2_1E - _ZN34_INTERNAL_81c1835b_4_k_cu_c930f3dd4cuda3std6ranges3__45__cpo4swapE)
_ZN34_INTERNAL_81c1835b_4_k_cu_c930f3dd4cuda3std6ranges3__45__cpo4swapE:
	.zero		1
	.type		_ZN34_INTERNAL_81c1835b_4_k_cu_c930f3dd6thrust24THRUST_300001_SM_1000_NS12placeholders2_1E,@object
	.size		_ZN34_INTERNAL_81c1835b_4_k_cu_c930f3dd6thrust24THRUST_300001_SM_1000_NS12placeholders2_1E,(_ZN34_INTERNAL_81c1835b_4_k_cu_c930f3dd6thrust24THRUST_300001_SM_1000_NS12placeholders2_3E - _ZN34_INTERNAL_81c1835b_4_k_cu_c930f3dd6thrust24THRUST_300001_SM_1000_NS12placeholders2_1E)
_ZN34_INTERNAL_81c1835b_4_k_cu_c930f3dd6thrust24THRUST_300001_SM_1000_NS12placeholders2_1E:
	.zero		1
	.type		_ZN34_INTERNAL_81c1835b_4_k_cu_c930f3dd6thrust24THRUST_300001_SM_1000_NS12placeholders2_3E,@object
	.size		_ZN34_INTERNAL_81c1835b_4_k_cu_c930f3dd6thrust24THRUST_300001_SM_1000_NS12placeholders2_3E,(_ZN34_INTERNAL_81c1835b_4_k_cu_c930f3dd4cuda3std3__45__cpo5beginE - _ZN34_INTERNAL_81c1835b_4_k_cu_c930f3dd6thrust24THRUST_300001_SM_1000_NS12placeholders2_3E)
_ZN34_INTERNAL_81c1835b_4_k_cu_c930f3dd6thrust24THRUST_300001_SM_1000_NS12placeholders2_3E:
	.zero		1
	.type		_ZN34_INTERNAL_81c1835b_4_k_cu_c930f3dd4cuda3std3__45__cpo5beginE,@object
	.size		_ZN34_INTERNAL_81c1835b_4_k_cu_c930f3dd4cuda3std3__45__cpo5beginE,(_ZN34_INTERNAL_81c1835b_4_k_cu_c930f3dd4cuda3std6ranges3__45__cpo5beginE - _ZN34_INTERNAL_81c1835b_4_k_cu_c930f3dd4cuda3std3__45__cpo5beginE)
_ZN34_INTERNAL_81c1835b_4_k_cu_c930f3dd4cuda3std3__45__cpo5beginE:
	.zero		1
	.type		_ZN34_INTERNAL_81c1835b_4_k_cu_c930f3dd4cuda3std6ranges3__45__cpo5beginE,@object
	.size		_ZN34_INTERNAL_81c1835b_4_k_cu_c930f3dd4cuda3std6ranges3__45__cpo5beginE,(_ZN34_INTERNAL_81c1835b_4_k_cu_c930f3dd4cuda3std3__436_GLOBAL__N__81c1835b_4_k_cu_c930f3dd6ignoreE - _ZN34_INTERNAL_81c1835b_4_k_cu_c930f3dd4cuda3std6ranges3__45__cpo5beginE)
_ZN34_INTERNAL_81c1835b_4_k_cu_c930f3dd4cuda3std6ranges3__45__cpo5beginE:
	.zero		1
	.type		_ZN34_INTERNAL_81c1835b_4_k_cu_c930f3dd4cuda3std3__436_GLOBAL__N__81c1835b_4_k_cu_c930f3dd6ignoreE,@object
	.size		_ZN34_INTERNAL_81c1835b_4_k_cu_c930f3dd4cuda3std3__436_GLOBAL__N__81c1835b_4_k_cu_c930f3dd6ignoreE,(_ZN34_INTERNAL_81c1835b_4_k_cu_c930f3dd4cuda3std6ranges3__45__cpo4dataE - _ZN34_INTERNAL_81c1835b_4_k_cu_c930f3dd4cuda3std3__436_GLOBAL__N__81c1835b_4_k_cu_c930f3dd6ignoreE)
_ZN34_INTERNAL_81c1835b_4_k_cu_c930f3dd4cuda3std3__436_GLOBAL__N__81c1835b_4_k_cu_c930f3dd6ignoreE:
	.zero		1
	.type		_ZN34_INTERNAL_81c1835b_4_k_cu_c930f3dd4cuda3std6ranges3__45__cpo4dataE,@object
	.size		_ZN34_INTERNAL_81c1835b_4_k_cu_c930f3dd4cuda3std6ranges3__45__cpo4dataE,(_ZN34_INTERNAL_81c1835b_4_k_cu_c930f3dd6thrust24THRUST_300001_SM_1000_NS12placeholders2_7E - _ZN34_INTERNAL_81c1835b_4_k_cu_c930f3dd4cuda3std6ranges3__45__cpo4dataE)
_ZN34_INTERNAL_81c1835b_4_k_cu_c930f3dd4cuda3std6ranges3__45__cpo4dataE:
	.zero		1
	.type		_ZN34_INTERNAL_81c1835b_4_k_cu_c930f3dd6thrust24THRUST_300001_SM_1000_NS12placeholders2_7E,@object
	.size		_ZN34_INTERNAL_81c1835b_4_k_cu_c930f3dd6thrust24THRUST_300001_SM_1000_NS12placeholders2_7E,(_ZN34_INTERNAL_81c1835b_4_k_cu_c930f3dd4cuda3std3__45__cpo6rbeginE - _ZN34_INTERNAL_81c1835b_4_k_cu_c930f3dd6thrust24THRUST_300001_SM_1000_NS12placeholders2_7E)
_ZN34_INTERNAL_81c1835b_4_k_cu_c930f3dd6thrust24THRUST_300001_SM_1000_NS12placeholders2_7E:
	.zero		1
	.type		_ZN34_INTERNAL_81c1835b_4_k_cu_c930f3dd4cuda3std3__45__cpo6rbeginE,@object
	.size		_ZN34_INTERNAL_81c1835b_4_k_cu_c930f3dd4cuda3std3__45__cpo6rbeginE,(_ZN34_INTERNAL_81c1835b_4_k_cu_c930f3dd4cuda3std6ranges3__45__cpo7advanceE - _ZN34_INTERNAL_81c1835b_4_k_cu_c930f3dd4cuda3std3__45__cpo6rbeginE)
_ZN34_INTERNAL_81c1835b_4_k_cu_c930f3dd4cuda3std3__45__cpo6rbeginE:
	.zero		1
	.type		_ZN34_INTERNAL_81c1835b_4_k_cu_c930f3dd4cuda3std6ranges3__45__cpo7advanceE,@object
	.size		_ZN34_INTERNAL_81c1835b_4_k_cu_c930f3dd4cuda3std6ranges3__45__cpo7advanceE,(_ZN34_INTERNAL_81c1835b_4_k_cu_c930f3dd4cuda3std3__47nulloptE - _ZN34_INTERNAL_81c1835b_4_k_cu_c930f3dd4cuda3std6ranges3__45__cpo7advanceE)
_ZN34_INTERNAL_81c1835b_4_k_cu_c930f3dd4cuda3std6ranges3__45__cpo7advanceE:
	.zero		1
	.type		_ZN34_INTERNAL_81c1835b_4_k_cu_c930f3dd4cuda3std3__47nulloptE,@object
	.size		_ZN34_INTERNAL_81c1835b_4_k_cu_c930f3dd4cuda3std3__47nulloptE,(_ZN34_INTERNAL_81c1835b_4_k_cu_c930f3dd4cuda3std6ranges3__45__cpo8distanceE - _ZN34_INTERNAL_81c1835b_4_k_cu_c930f3dd4cuda3std3__47nulloptE)
_ZN34_INTERNAL_81c1835b_4_k_cu_c930f3dd4cuda3std3__47nulloptE:
	.zero		1
	.type		_ZN34_INTERNAL_81c1835b_4_k_cu_c930f3dd4cuda3std6ranges3__45__cpo8distanceE,@object
	.size		_ZN34_INTERNAL_81c1835b_4_k_cu_c930f3dd4cuda3std6ranges3__45__cpo8distanceE,(_ZN34_INTERNAL_81c1835b_4_k_cu_c930f3dd6thrust24THRUST_300001_SM_1000_NS12placeholders2_6E - _ZN34_INTERNAL_81c1835b_4_k_cu_c930f3dd4cuda3std6ranges3__45__cpo8distanceE)
_ZN34_INTERNAL_81c1835b_4_k_cu_c930f3dd4cuda3std6ranges3__45__cpo8distanceE:
	.zero		1
	.type		_ZN34_INTERNAL_81c1835b_4_k_cu_c930f3dd6thrust24THRUST_300001_SM_1000_NS12placeholders2_6E,@object
	.size		_ZN34_INTERNAL_81c1835b_4_k_cu_c930f3dd6thrust24THRUST_300001_SM_1000_NS12placeholders2_6E,(_ZN34_INTERNAL_81c1835b_4_k_cu_c930f3dd4cuda3std3__45__cpo4cendE - _ZN34_INTERNAL_81c1835b_4_k_cu_c930f3dd6thrust24THRUST_300001_SM_1000_NS12placeholders2_6E)
_ZN34_INTERNAL_81c1835b_4_k_cu_c930f3dd6thrust24THRUST_300001_SM_1000_NS12placeholders2_6E:
	.zero		1
	.type		_ZN34_INTERNAL_81c1835b_4_k_cu_c930f3dd4cuda3std3__45__cpo4cendE,@object
	.size		_ZN34_INTERNAL_81c1835b_4_k_cu_c930f3dd4cuda3std3__45__cpo4cendE,(_ZN34_INTERNAL_81c1835b_4_k_cu_c930f3dd4cuda3std6ranges3__45__cpo4cendE - _ZN34_INTERNAL_81c1835b_4_k_cu_c930f3dd4cuda3std3__45__cpo4cendE)
_ZN34_INTERNAL_81c1835b_4_k_cu_c930f3dd4cuda3std3__45__cpo4cendE:
	.zero		1
	.type		_ZN34_INTERNAL_81c1835b_4_k_cu_c930f3dd4cuda3std6ranges3__45__cpo4cendE,@object
	.size		_ZN34_INTERNAL_81c1835b_4_k_cu_c930f3dd4cuda3std6ranges3__45__cpo4cendE,(_ZN34_INTERNAL_81c1835b_4_k_cu_c930f3dd4cuda3std3__420unreachable_sentinelE - _ZN34_INTERNAL_81c1835b_4_k_cu_c930f3dd4cuda3std6ranges3__45__cpo4cendE)
_ZN34_INTERNAL_81c1835b_4_k_cu_c930f3dd4cuda3std6ranges3__45__cpo4cendE:
	.zero		1
	.type		_ZN34_INTERNAL_81c1835b_4_k_cu_c930f3dd4cuda3std3__420unreachable_sentinelE,@object
	.size		_ZN34_INTERNAL_81c1835b_4_k_cu_c930f3dd4cuda3std3__420unreachable_sentinelE,(_ZN34_INTERNAL_81c1835b_4_k_cu_c930f3dd4cuda3std6ranges3__45__cpo5ssizeE - _ZN34_INTERNAL_81c1835b_4_k_cu_c930f3dd4cuda3std3__420unreachable_sentinelE)
_ZN34_INTERNAL_81c1835b_4_k_cu_c930f3dd4cuda3std3__420unreachable_sentinelE:
	.zero		1
	.type		_ZN34_INTERNAL_81c1835b_4_k_cu_c930f3dd4cuda3std6ranges3__45__cpo5ssizeE,@object
	.size		_ZN34_INTERNAL_81c1835b_4_k_cu_c930f3dd4cuda3std6ranges3__45__cpo5ssizeE,(_ZN34_INTERNAL_81c1835b_4_k_cu_c930f3dd6thrust24THRUST_300001_SM_1000_NS12placeholders3_10E - _ZN34_INTERNAL_81c1835b_4_k_cu_c930f3dd4cuda3std6ranges3__45__cpo5ssizeE)
_ZN34_INTERNAL_81c1835b_4_k_cu_c930f3dd4cuda3std6ranges3__45__cpo5ssizeE:
	.zero		1
	.type		_ZN34_INTERNAL_81c1835b_4_k_cu_c930f3dd6thrust24THRUST_300001_SM_1000_NS12placeholders3_10E,@object
	.size		_ZN34_INTERNAL_81c1835b_4_k_cu_c930f3dd6thrust24THRUST_300001_SM_1000_NS12placeholders3_10E,(_ZN34_INTERNAL_81c1835b_4_k_cu_c930f3dd4cuda3std3__45__cpo5crendE - _ZN34_INTERNAL_81c1835b_4_k_cu_c930f3dd6thrust24THRUST_300001_SM_1000_NS12placeholders3_10E)
_ZN34_INTERNAL_81c1835b_4_k_cu_c930f3dd6thrust24THRUST_300001_SM_1000_NS12placeholders3_10E:
	.zero		1
	.type		_ZN34_INTERNAL_81c1835b_4_k_cu_c930f3dd4cuda3std3__45__cpo5crendE,@object
	.size		_ZN34_INTERNAL_81c1835b_4_k_cu_c930f3dd4cuda3std3__45__cpo5crendE,(_ZN34_INTERNAL_81c1835b_4_k_cu_c930f3dd4cuda3std6ranges3__45__cpo4prevE - _ZN34_INTERNAL_81c1835b_4_k_cu_c930f3dd4cuda3std3__45__cpo5crendE)
_ZN34_INTERNAL_81c1835b_4_k_cu_c930f3dd4cuda3std3__45__cpo5crendE:
	.zero		1
	.type		_ZN34_INTERNAL_81c1835b_4_k_cu_c930f3dd4cuda3std6ranges3__45__cpo4prevE,@object
	.size		_ZN34_INTERNAL_81c1835b_4_k_cu_c930f3dd4cuda3std6ranges3__45__cpo4prevE,(_ZN34_INTERNAL_81c1835b_4_k_cu_c930f3dd4cuda3std6ranges3__45__cpo9iter_moveE - _ZN34_INTERNAL_81c1835b_4_k_cu_c930f3dd4cuda3std6ranges3__45__cpo4prevE)
_ZN34_INTERNAL_81c1835b_4_k_cu_c930f3dd4cuda3std6ranges3__45__cpo4prevE:
	.zero		1
	.type		_ZN34_INTERNAL_81c1835b_4_k_cu_c930f3dd4cuda3std6ranges3__45__cpo9iter_moveE,@object
	.size		_ZN34_INTERNAL_81c1835b_4_k_cu_c930f3dd4cuda3std6ranges3__45__cpo9iter_moveE,(_ZN34_INTERNAL_81c1835b_4_k_cu_c930f3dd6thrust24THRUST_300001_SM_1000_NS12placeholders2_2E - _ZN34_INTERNAL_81c1835b_4_k_cu_c930f3dd4cuda3std6ranges3__45__cpo9iter_moveE)
_ZN34_INTERNAL_81c1835b_4_k_cu_c930f3dd4cuda3std6ranges3__45__cpo9iter_moveE:
	.zero		1
	.type		_ZN34_INTERNAL_81c1835b_4_k_cu_c930f3dd6thrust24THRUST_300001_SM_1000_NS12placeholders2_2E,@object
	.size		_ZN34_INTERNAL_81c1835b_4_k_cu_c930f3dd6thrust24THRUST_300001_SM_1000_NS12placeholders2_2E,(_ZN34_INTERNAL_81c1835b_4_k_cu_c930f3dd6thrust24THRUST_300001_SM_1000_NS12placeholders2_4E - _ZN34_INTERNAL_81c1835b_4_k_cu_c930f3dd6thrust24THRUST_300001_SM_1000_NS12placeholders2_2E)
_ZN34_INTERNAL_81c1835b_4_k_cu_c930f3dd6thrust24THRUST_300001_SM_1000_NS12placeholders2_2E:
	.zero		1
	.type		_ZN34_INTERNAL_81c1835b_4_k_cu_c930f3dd6thrust24THRUST_300001_SM_1000_NS12placeholders2_4E,@object
	.size		_ZN34_INTERNAL_81c1835b_4_k_cu_c930f3dd6thrust24THRUST_300001_SM_1000_NS12placeholders2_4E,(_ZN34_INTERNAL_81c1835b_4_k_cu_c930f3dd4cuda3std3__45__cpo3endE - _ZN34_INTERNAL_81c1835b_4_k_cu_c930f3dd6thrust24THRUST_300001_SM_1000_NS12placeholders2_4E)
_ZN34_INTERNAL_81c1835b_4_k_cu_c930f3dd6thrust24THRUST_300001_SM_1000_NS12placeholders2_4E:
	.zero		1
	.type		_ZN34_INTERNAL_81c1835b_4_k_cu_c930f3dd4cuda3std3__45__cpo3endE,@object
	.size		_ZN34_INTERNAL_81c1835b_4_k_cu_c930f3dd4cuda3std3__45__cpo3endE,(_ZN34_INTERNAL_81c1835b_4_k_cu_c930f3dd4cuda3std6ranges3__45__cpo3endE - _ZN34_INTERNAL_81c1835b_4_k_cu_c930f3dd4cuda3std3__45__cpo3endE)
_ZN34_INTERNAL_81c1835b_4_k_cu_c930f3dd4cuda3std3__45__cpo3endE:
	.zero		1
	.type		_ZN34_INTERNAL_81c1835b_4_k_cu_c930f3dd4cuda3std6ranges3__45__cpo3endE,@object
	.size		_ZN34_INTERNAL_81c1835b_4_k_cu_c930f3dd4cuda3std6ranges3__45__cpo3endE,(_ZN34_INTERNAL_81c1835b_4_k_cu_c930f3dd4cuda3std3__419piecewise_constructE - _ZN34_INTERNAL_81c1835b_4_k_cu_c930f3dd4cuda3std6ranges3__45__cpo3endE)
_ZN34_INTERNAL_81c1835b_4_k_cu_c930f3dd4cuda3std6ranges3__45__cpo3endE:
	.zero		1
	.type		_ZN34_INTERNAL_81c1835b_4_k_cu_c930f3dd4cuda3std3__419piecewise_constructE,@object
	.size		_ZN34_INTERNAL_81c1835b_4_k_cu_c930f3dd4cuda3std3__419piecewise_constructE,(_ZN34_INTERNAL_81c1835b_4_k_cu_c930f3dd4cuda3std6ranges3__45__cpo5cdataE - _ZN34_INTERNAL_81c1835b_4_k_cu_c930f3dd4cuda3std3__419piecewise_constructE)
_ZN34_INTERNAL_81c1835b_4_k_cu_c930f3dd4cuda3std3__419piecewise_constructE:
	.zero		1
	.type		_ZN34_INTERNAL_81c1835b_4_k_cu_c930f3dd4cuda3std6ranges3__45__cpo5cdataE,@object
	.size		_ZN34_INTERNAL_81c1835b_4_k_cu_c930f3dd4cuda3std6ranges3__45__cpo5cdataE,(_ZN34_INTERNAL_81c1835b_4_k_cu_c930f3dd6thrust24THRUST_300001_SM_1000_NS12placeholders2_8E - _ZN34_INTERNAL_81c1835b_4_k_cu_c930f3dd4cuda3std6ranges3__45__cpo5cdataE)
_ZN34_INTERNAL_81c1835b_4_k_cu_c930f3dd4cuda3std6ranges3__45__cpo5cdataE:
	.zero		1
	.type		_ZN34_INTERNAL_81c1835b_4_k_cu_c930f3dd6thrust24THRUST_300001_SM_1000_NS12placeholders2_8E,@object
	.size		_ZN34_INTERNAL_81c1835b_4_k_cu_c930f3dd6thrust24THRUST_300001_SM_1000_NS12placeholders2_8E,(_ZN34_INTERNAL_81c1835b_4_k_cu_c930f3dd4cuda3std3__45__cpo4rendE - _ZN34_INTERNAL_81c1835b_4_k_cu_c930f3dd6thrust24THRUST_300001_SM_1000_NS12placeholders2_8E)
_ZN34_INTERNAL_81c1835b_4_k_cu_c930f3dd6thrust24THRUST_300001_SM_1000_NS12placeholders2_8E:
	.zero		1
	.type		_ZN34_INTERNAL_81c1835b_4_k_cu_c930f3dd4cuda3std3__45__cpo4rendE,@object
	.size		_ZN34_INTERNAL_81c1835b_4_k_cu_c930f3dd4cuda3std3__45__cpo4rendE,(_ZN34_INTERNAL_81c1835b_4_k_cu_c930f3dd4cuda3std6ranges3__45__cpo9iter_swapE - _ZN34_INTERNAL_81c1835b_4_k_cu_c930f3dd4cuda3std3__45__cpo4rendE)
_ZN34_INTERNAL_81c1835b_4_k_cu_c930f3dd4cuda3std3__45__cpo4rendE:
	.zero		1
	.type		_ZN34_INTERNAL_81c1835b_4_k_cu_c930f3dd4cuda3std6ranges3__45__cpo9iter_swapE,@object
	.size		_ZN34_INTERNAL_81c1835b_4_k_cu_c930f3dd4cuda3std6ranges3__45__cpo9iter_swapE,(_ZN34_INTERNAL_81c1835b_4_k_cu_c930f3dd4cuda3std3__48unexpectE - _ZN34_INTERNAL_81c1835b_4_k_cu_c930f3dd4cuda3std6ranges3__45__cpo9iter_swapE)
_ZN34_INTERNAL_81c1835b_4_k_cu_c930f3dd4cuda3std6ranges3__45__cpo9iter_swapE:
	.zero		1
	.type		_ZN34_INTERNAL_81c1835b_4_k_cu_c930f3dd4cuda3std3__48unexpectE,@object
	.size		_ZN34_INTERNAL_81c1835b_4_k_cu_c930f3dd4cuda3std3__48unexpectE,(_ZN34_INTERNAL_81c1835b_4_k_cu_c930f3dd6thrust24THRUST_300001_SM_1000_NS6system6detail10sequential3seqE - _ZN34_INTERNAL_81c1835b_4_k_cu_c930f3dd4cuda3std3__48unexpectE)
_ZN34_INTERNAL_81c1835b_4_k_cu_c930f3dd4cuda3std3__48unexpectE:
	.zero		1
	.type		_ZN34_INTERNAL_81c1835b_4_k_cu_c930f3dd6thrust24THRUST_300001_SM_1000_NS6system6detail10sequential3seqE,@object
	.size		_ZN34_INTERNAL_81c1835b_4_k_cu_c930f3dd6thrust24THRUST_300001_SM_1000_NS6system6detail10sequential3seqE,(.L_29 - _ZN34_INTERNAL_81c1835b_4_k_cu_c930f3dd6thrust24THRUST_300001_SM_1000_NS6system6detail10sequential3seqE)
_ZN34_INTERNAL_81c1835b_4_k_cu_c930f3dd6thrust24THRUST_300001_SM_1000_NS6system6detail10sequential3seqE:
	.zero		1
.L_29:


//--------------------- .nv.shared._Z19warpGatherKernel_v3I6__halfmEvPKT_PKT0_PS1_iiii --------------------------
	.section	.nv.shared._Z19warpGatherKernel_v3I6__halfmEvPKT_PKT0_PS1_iiii,"aw",@nobits
	.sectionflags	@""
	.align	4
.nv.shared._Z19warpGatherKernel_v3I6__halfmEvPKT_PKT0_PS1_iiii:
	.zero		5120


//--------------------- .nv.shared._Z19warpGatherKernel_v3IfmEvPKT_PKT0_PS0_iiii --------------------------
	.section	.nv.shared._Z19warpGatherKernel_v3IfmEvPKT_PKT0_PS0_iiii,"aw",@nobits
	.sectionflags	@""
	.align	4
.nv.shared._Z19warpGatherKernel_v3IfmEvPKT_PKT0_PS0_iiii:
	.zero		5120


//--------------------- .nv.constant0._ZN3cub18CUB_300001_SM_10006detail11EmptyKernelIvEEvv --------------------------
	.section	.nv.constant0._ZN3cub18CUB_300001_SM_10006detail11EmptyKernelIvEEvv,"a",@progbits
	.sectionflags	@""
	.align	4
.nv.constant0._ZN3cub18CUB_300001_SM_10006detail11EmptyKernelIvEEvv:
	.zero		896


//--------------------- .nv.constant0._Z19warpGatherKernel_v3I6__halfmEvPKT_PKT0_PS1_iiii --------------------------
	.section	.nv.constant0._Z19warpGatherKernel_v3I6__halfmEvPKT_PKT0_PS1_iiii,"a",@progbits
	.sectionflags	@""
	.align	4
.nv.constant0._Z19warpGatherKernel_v3I6__halfmEvPKT_PKT0_PS1_iiii:
	.zero		936


//--------------------- .nv.constant0._Z19warpGatherKernel_v3IfmEvPKT_PKT0_PS0_iiii --------------------------
	.section	.nv.constant0._Z19warpGatherKernel_v3IfmEvPKT_PKT0_PS0_iiii,"a",@progbits
	.sectionflags	@""
	.align	4
.nv.constant0._Z19warpGatherKernel_v3IfmEvPKT_PKT0_PS0_iiii:
	.zero		936


//--------------------- SYMBOLS --------------------------

	.type		.nv.reservedSmem.offset0,@object
	.size		.nv.reservedSmem.offset0,0x4
	.type		.nv.reservedSmem.cap,@object
	.size		.nv.reservedSmem.cap,0x4
